// auto-generated by cutlass_sweep.gemm — config: {"arch": "sm_90", "cluster_m": 2, "cluster_n": 1, "dtype": "bf16", "dtype_b": "bf16", "layout": "nt", "stages": 0, "tile_k": 128, "tile_m": 128, "tile_n": 128}
#include "cutlass/cutlass.h"
#include "cutlass/gemm/collective/collective_builder.hpp"
#include "cutlass/gemm/device/gemm_universal_adapter.h"
#include "cutlass/gemm/kernel/gemm_universal.hpp"
#include "cutlass/epilogue/collective/collective_builder.hpp"

using ElemA = cutlass::bfloat16_t;
using ElemB = cutlass::bfloat16_t;
using ElemCD = cutlass::bfloat16_t;
using Acc  = float;
using TileShape    = cute::Shape<cute::_128, cute::_128, cute::_128>;
using ClusterShape = cute::Shape<cute::_2, cute::_1, cute::_1>;

using CollectiveEpilogue = typename cutlass::epilogue::collective::CollectiveBuilder<
    cutlass::arch::Sm90, cutlass::arch::OpClassTensorOp,
    TileShape, ClusterShape,
    cutlass::epilogue::collective::EpilogueTileAuto,
    Acc, Acc,
    ElemCD, cutlass::layout::RowMajor, 128 / cutlass::sizeof_bits<ElemCD>::value,
    ElemCD, cutlass::layout::RowMajor, 128 / cutlass::sizeof_bits<ElemCD>::value,
    cutlass::epilogue::collective::EpilogueScheduleAuto
  >::CollectiveOp;

using CollectiveMainloop = typename cutlass::gemm::collective::CollectiveBuilder<
    cutlass::arch::Sm90, cutlass::arch::OpClassTensorOp,
    ElemA, cutlass::layout::RowMajor, 128 / cutlass::sizeof_bits<ElemA>::value,
    ElemB, cutlass::layout::ColumnMajor, 128 / cutlass::sizeof_bits<ElemB>::value,
    Acc,
    TileShape, ClusterShape,
    cutlass::gemm::collective::StageCountAutoCarveout<static_cast<int>(sizeof(typename CollectiveEpilogue::SharedStorage))>,
    cutlass::gemm::collective::KernelScheduleAuto
  >::CollectiveOp;

using GemmKernel = cutlass::gemm::kernel::GemmUniversal<
    cute::Shape<int,int,int,int>,
    CollectiveMainloop,
    CollectiveEpilogue
>;
using Gemm = cutlass::gemm::device::GemmUniversalAdapter<GemmKernel>;

// Force the device kernel symbol into the cubin without needing a host main.
auto* _anchor = &cutlass::device_kernel<GemmKernel>;


// ===== COMPILED SASS (sm_90a) =====

	.target	sm_90a

	.elftype	@"ET_EXEC"


//--------------------- .note.nv.tkinfo           --------------------------
	.section	.note.nv.tkinfo,"",@"SHT_NOTE"
	.sectionflags	@"SHF_NOTE_NV_TKINFO"
	.tkinfo
        /*0018*/ 	.word	0x00000002
        /*0030*/ 	.string	""
        /*0030*/ 	.string	"ptxas"
        /*0030*/ 	.string	"Cuda compilation tools, release 13.0, V13.0.88"
        /*0030*/ 	.string	"Build cuda_13.0.r13.0/compiler.36424714_0"
        /*0030*/ 	.string	"-arch sm_90a -m 64 "



//--------------------- .note.nv.cuinfo           --------------------------
	.section	.note.nv.cuinfo,"",@"SHT_NOTE"
	.sectionflags	@"SHF_NOTE_NV_CUINFO"
        /*0018*/ 	.short	0x0002
        /*001a*/ 	.short	0x005a
        /*001c*/ 	.short	0x0082
	.zero		2


//--------------------- .nv.info                  --------------------------
	.section	.nv.info,"",@"SHT_CUDA_INFO"
	.align	4


	//----- nvinfo : EIATTR_REGCOUNT
	.align		4
        /*0000*/ 	.byte	0x04, 0x2f
        /*0002*/ 	.short	(.L_15 - .L_14)
	.align		4
.L_14:
        /*0004*/ 	.word	index@(_ZN7cutlass13device_kernelINS_4gemm6kernel13GemmUniversalIN4cute5tupleIJiiiiEEENS1_10collective13CollectiveMmaINS1_34MainloopSm90TmaGmmaWarpSpecializedILi3ENS5_IJNS4_1CILi2EEENSA_ILi1EEESC_EEENS1_35KernelTmaWarpSpecializedCooperativeEEENS5_IJNSA_ILi128EEESG_SG_EEENS_10bfloat16_tENS5_IJlSC_lEEESI_SJ_NS4_8TiledMMAINS4_8MMA_AtomIJNS4_4SM904GMMA28MMA_64x128x16_F32BF16BF16_SSILNSN_5MajorE0ELSP_0ELNSN_7ScaleInE1ELSQ_1EEEEEENS4_6LayoutISD_NS5_IJSC_NSA_ILi0EEESU_EEEEENS5_IJNS4_10UnderscoreESX_SX_EEEEENS4_13SM90_TMA_LOADENS4_14ComposedLayoutINS4_7SwizzleILi3ELi4ELi3EEENS4_18smem_ptr_flag_bitsILi16EEENST_INS5_IJNSA_ILi8EEENSA_ILi64EEEEEENS5_IJS17_SC_EEEEEEEvNS4_8identityENS4_23SM90_TMA_LOAD_MULTICASTES1B_vS1C_EENS_8epilogue10collective6detail29Sm90TmaWarpSpecializedAdapterINS1G_15DefaultEpilogueISI_SJ_SJ_NS1F_6thread17LinearCombinationISI_Li1EffLNS1K_9ScaleType4KindE0ELNS_15FloatRoundStyleE2ESI_EENS1_15EpilogueDefaultEEEEEvvEEEEvNT_6ParamsE)
        /*0008*/ 	.word	0x000000a8


	//----- nvinfo : EIATTR_FRAME_SIZE
	.align		4
.L_15:
        /*000c*/ 	.byte	0x04, 0x11
        /*000e*/ 	.short	(.L_17 - .L_16)
	.align		4
.L_16:
        /*0010*/ 	.word	index@(_ZN7cutlass13device_kernelINS_4gemm6kernel13GemmUniversalIN4cute5tupleIJiiiiEEENS1_10collective13CollectiveMmaINS1_34MainloopSm90TmaGmmaWarpSpecializedILi3ENS5_IJNS4_1CILi2EEENSA_ILi1EEESC_EEENS1_35KernelTmaWarpSpecializedCooperativeEEENS5_IJNSA_ILi128EEESG_SG_EEENS_10bfloat16_tENS5_IJlSC_lEEESI_SJ_NS4_8TiledMMAINS4_8MMA_AtomIJNS4_4SM904GMMA28MMA_64x128x16_F32BF16BF16_SSILNSN_5MajorE0ELSP_0ELNSN_7ScaleInE1ELSQ_1EEEEEENS4_6LayoutISD_NS5_IJSC_NSA_ILi0EEESU_EEEEENS5_IJNS4_10UnderscoreESX_SX_EEEEENS4_13SM90_TMA_LOADENS4_14ComposedLayoutINS4_7SwizzleILi3ELi4ELi3EEENS4_18smem_ptr_flag_bitsILi16EEENST_INS5_IJNSA_ILi8EEENSA_ILi64EEEEEENS5_IJS17_SC_EEEEEEEvNS4_8identityENS4_23SM90_TMA_LOAD_MULTICASTES1B_vS1C_EENS_8epilogue10collective6detail29Sm90TmaWarpSpecializedAdapterINS1G_15DefaultEpilogueISI_SJ_SJ_NS1F_6thread17LinearCombinationISI_Li1EffLNS1K_9ScaleType4KindE0ELNS_15FloatRoundStyleE2ESI_EENS1_15EpilogueDefaultEEEEEvvEEEEvNT_6ParamsE)
        /*0014*/ 	.word	0x00000000


	//----- nvinfo : EIATTR_MIN_STACK_SIZE
	.align		4
.L_17:
        /*0018*/ 	.byte	0x04, 0x12
        /*001a*/ 	.short	(.L_19 - .L_18)
	.align		4
.L_18:
        /*001c*/ 	.word	index@(_ZN7cutlass13device_kernelINS_4gemm6kernel13GemmUniversalIN4cute5tupleIJiiiiEEENS1_10collective13CollectiveMmaINS1_34MainloopSm90TmaGmmaWarpSpecializedILi3ENS5_IJNS4_1CILi2EEENSA_ILi1EEESC_EEENS1_35KernelTmaWarpSpecializedCooperativeEEENS5_IJNSA_ILi128EEESG_SG_EEENS_10bfloat16_tENS5_IJlSC_lEEESI_SJ_NS4_8TiledMMAINS4_8MMA_AtomIJNS4_4SM904GMMA28MMA_64x128x16_F32BF16BF16_SSILNSN_5MajorE0ELSP_0ELNSN_7ScaleInE1ELSQ_1EEEEEENS4_6LayoutISD_NS5_IJSC_NSA_ILi0EEESU_EEEEENS5_IJNS4_10UnderscoreESX_SX_EEEEENS4_13SM90_TMA_LOADENS4_14ComposedLayoutINS4_7SwizzleILi3ELi4ELi3EEENS4_18smem_ptr_flag_bitsILi16EEENST_INS5_IJNSA_ILi8EEENSA_ILi64EEEEEENS5_IJS17_SC_EEEEEEEvNS4_8identityENS4_23SM90_TMA_LOAD_MULTICASTES1B_vS1C_EENS_8epilogue10collective6detail29Sm90TmaWarpSpecializedAdapterINS1G_15DefaultEpilogueISI_SJ_SJ_NS1F_6thread17LinearCombinationISI_Li1EffLNS1K_9ScaleType4KindE0ELNS_15FloatRoundStyleE2ESI_EENS1_15EpilogueDefaultEEEEEvvEEEEvNT_6ParamsE)
        /*0020*/ 	.word	0x00000000
.L_19:


//--------------------- .nv.compat                --------------------------
	.section	.nv.compat,"",@"SHT_CUDA_COMPAT_INFO"
	.align	4
        /*0000*/ 	.byte	0x02, 0x09, 0x01, 0x00, 0x02, 0x02, 0x04, 0x00, 0x02, 0x05, 0x05, 0x00, 0x03, 0x07, 0x01, 0x01
        /*0010*/ 	.byte	0x02, 0x03, 0x01, 0x00, 0x02, 0x06, 0x01, 0x00, 0x04, 0x0b, 0x08, 0x00, 0x00, 0x00, 0x00, 0x00
        /*0020*/ 	.byte	0x00, 0x00, 0x00, 0x00


//--------------------- .nv.info._ZN7cutlass13device_kernelINS_4gemm6kernel13GemmUniversalIN4cute5tupleIJiiiiEEENS1_10collective13CollectiveMmaINS1_34MainloopSm90TmaGmmaWarpSpecializedILi3ENS5_IJNS4_1CILi2EEENSA_ILi1EEESC_EEENS1_35KernelTmaWarpSpecializedCooperativeEEENS5_IJNSA_ILi128EEESG_SG_EEENS_10bfloat16_tENS5_IJlSC_lEEESI_SJ_NS4_8TiledMMAINS4_8MMA_AtomIJNS4_4SM904GMMA28MMA_64x128x16_F32BF16BF16_SSILNSN_5MajorE0ELSP_0ELNSN_7ScaleInE1ELSQ_1EEEEEENS4_6LayoutISD_NS5_IJSC_NSA_ILi0EEESU_EEEEENS5_IJNS4_10UnderscoreESX_SX_EEEEENS4_13SM90_TMA_LOADENS4_14ComposedLayoutINS4_7SwizzleILi3ELi4ELi3EEENS4_18smem_ptr_flag_bitsILi16EEENST_INS5_IJNSA_ILi8EEENSA_ILi64EEEEEENS5_IJS17_SC_EEEEEEEvNS4_8identityENS4_23SM90_TMA_LOAD_MULTICASTES1B_vS1C_EENS_8epilogue10collective6detail29Sm90TmaWarpSpecializedAdapterINS1G_15DefaultEpilogueISI_SJ_SJ_NS1F_6thread17LinearCombinationISI_Li1EffLNS1K_9ScaleType4KindE0ELNS_15FloatRoundStyleE2ESI_EENS1_15EpilogueDefaultEEEEEvvEEEEvNT_6ParamsE --------------------------
	.section	.nv.info._ZN7cutlass13device_kernelINS_4gemm6kernel13GemmUniversalIN4cute5tupleIJiiiiEEENS1_10collective13CollectiveMmaINS1_34MainloopSm90TmaGmmaWarpSpecializedILi3ENS5_IJNS4_1CILi2EEENSA_ILi1EEESC_EEENS1_35KernelTmaWarpSpecializedCooperativeEEENS5_IJNSA_ILi128EEESG_SG_EEENS_10bfloat16_tENS5_IJlSC_lEEESI_SJ_NS4_8TiledMMAINS4_8MMA_AtomIJNS4_4SM904GMMA28MMA_64x128x16_F32BF16BF16_SSILNSN_5MajorE0ELSP_0ELNSN_7ScaleInE1ELSQ_1EEEEEENS4_6LayoutISD_NS5_IJSC_NSA_ILi0EEESU_EEEEENS5_IJNS4_10UnderscoreESX_SX_EEEEENS4_13SM90_TMA_LOADENS4_14ComposedLayoutINS4_7SwizzleILi3ELi4ELi3EEENS4_18smem_ptr_flag_bitsILi16EEENST_INS5_IJNSA_ILi8EEENSA_ILi64EEEEEENS5_IJS17_SC_EEEEEEEvNS4_8identityENS4_23SM90_TMA_LOAD_MULTICASTES1B_vS1C_EENS_8epilogue10collective6detail29Sm90TmaWarpSpecializedAdapterINS1G_15DefaultEpilogueISI_SJ_SJ_NS1F_6thread17LinearCombinationISI_Li1EffLNS1K_9ScaleType4KindE0ELNS_15FloatRoundStyleE2ESI_EENS1_15EpilogueDefaultEEEEEvvEEEEvNT_6ParamsE,"",@"SHT_CUDA_INFO"
	.sectionflags	@""
	.align	4


	//----- nvinfo : EIATTR_CUDA_API_VERSION
	.align		4
        /*0000*/ 	.byte	0x04, 0x37
        /*0002*/ 	.short	(.L_21 - .L_20)
.L_20:
        /*0004*/ 	.word	0x00000082


	//----- nvinfo : EIATTR_KPARAM_INFO
	.align		4
.L_21:
        /*0008*/ 	.byte	0x04, 0x17
        /*000a*/ 	.short	(.L_23 - .L_22)
.L_22:
        /*000c*/ 	.word	0x00000000
        /*0010*/ 	.short	0x0000
        /*0012*/ 	.short	0x0070
        /*0014*/ 	.byte	0x00, 0xf0, 0x01, 0x10


	//----- nvinfo : EIATTR_SPARSE_MMA_MASK
	.align		4
.L_23:
        /*0018*/ 	.byte	0x03, 0x50
        /*001a*/ 	.short	0x0000


	//----- nvinfo : EIATTR_MAXREG_COUNT
	.align		4
        /*001c*/ 	.byte	0x03, 0x1b
        /*001e*/ 	.short	0x00a8


	//----- nvinfo : EIATTR_NUM_BARRIERS
	.align		4
        /*0020*/ 	.byte	0x02, 0x4c
        /*0022*/ 	.byte	0x01
	.zero		1


	//----- nvinfo : EIATTR_EXTERNS
	.align		4
        /*0024*/ 	.byte	0x04, 0x0f
        /*0026*/ 	.short	(.L_25 - .L_24)


	//   ....[0]....
	.align		4
.L_24:
        /*0028*/ 	.word	index@(__assertfail)


	//----- nvinfo : EIATTR_MERCURY_ISA_VERSION
	.align		4
.L_25:
        /*002c*/ 	.byte	0x03, 0x5f
        /*002e*/ 	.short	0x0101


	//----- nvinfo : EIATTR_INT_WARP_WIDE_INSTR_OFFSETS
	.align		4
        /*0030*/ 	.byte	0x04, 0x31
        /*0032*/ 	.short	(.L_27 - .L_26)


	//   ....[0]....
.L_26:
        /*0034*/ 	.word	0x00000460


	//   ....[1]....
        /*0038*/ 	.word	0x00000490


	//   ....[2]....
        /*003c*/ 	.word	0x00000630


	//   ....[3]....
        /*0040*/ 	.word	0x00002260


	//----- nvinfo : EIATTR_COOP_GROUP_MASK_REGIDS
	.align		4
.L_27:
        /*0044*/ 	.byte	0x04, 0x29
        /*0046*/ 	.short	(.L_29 - .L_28)


	//   ....[0]....
.L_28:
        /*0048*/ 	.word	0xffffffff


	//   ....[1]....
        /*004c*/ 	.word	0xffffffff


	//   ....[2]....
        /*0050*/ 	.word	0xffffffff


	//   ....[3]....
        /*0054*/ 	.word	0xffffffff


	//   ....[4]....
        /*0058*/ 	.word	0xffffffff


	//   ....[5]....
        /*005c*/ 	.word	0xffffffff


	//----- nvinfo : EIATTR_COOP_GROUP_INSTR_OFFSETS
	.align		4
.L_29:
        /*0060*/ 	.byte	0x04, 0x28
        /*0062*/ 	.short	(.L_31 - .L_30)


	//   ....[0]....
.L_30:
        /*0064*/ 	.word	0x00000060


	//   ....[1]....
        /*0068*/ 	.word	0x00000070


	//   ....[2]....
        /*006c*/ 	.word	0x00000130


	//   ....[3]....
        /*0070*/ 	.word	0x000002b0


	//   ....[4]....
        /*0074*/ 	.word	0x000007e0


	//   ....[5]....
        /*0078*/ 	.word	0x00001460


	//----- nvinfo : EIATTR_REG_RECONFIG
	.align		4
.L_31:
        /*007c*/ 	.byte	0x01, 0x54
	.zero		2


	//----- nvinfo : EIATTR_SYSCALL_OFFSETS
	.align		4
        /*0080*/ 	.byte	0x04, 0x46
        /*0082*/ 	.short	(.L_33 - .L_32)


	//   ....[0]....
.L_32:
        /*0084*/ 	.word	0x00001650


	//----- nvinfo : EIATTR_MBARRIER_INSTR_OFFSETS
	.align		4
.L_33:
        /*0088*/ 	.byte	0x04, 0x39
        /*008a*/ 	.short	(.L_35 - .L_34)


	//   ....[0]....
.L_34:
        /*008c*/ 	.word	0x00000230
        /*0090*/ 	.word	0x000000ff
        /*0094*/ 	.word	0x00000000
        /*0098*/ 	.short	0x0100
        /*009a*/ 	.byte	0x08
	.zero		1


	//   ....[1]....
        /*009c*/ 	.word	0x00000240
        /*00a0*/ 	.word	0x000000ff
        /*00a4*/ 	.word	0x00000018
        /*00a8*/ 	.short	0x0100
        /*00aa*/ 	.byte	0x08
	.zero		1


	//   ....[2]....
        /*00ac*/ 	.word	0x00000250
        /*00b0*/ 	.word	0x000000ff
        /*00b4*/ 	.word	0x00000008
        /*00b8*/ 	.short	0x0100
        /*00ba*/ 	.byte	0x08
	.zero		1


	//   ....[3]....
        /*00bc*/ 	.word	0x00000260
        /*00c0*/ 	.word	0x000000ff
        /*00c4*/ 	.word	0x00000020
        /*00c8*/ 	.short	0x0100
        /*00ca*/ 	.byte	0x08
	.zero		1


	//   ....[4]....
        /*00cc*/ 	.word	0x00000270
        /*00d0*/ 	.word	0x000000ff
        /*00d4*/ 	.word	0x00000010
        /*00d8*/ 	.short	0x0100
        /*00da*/ 	.byte	0x08
	.zero		1


	//   ....[5]....
        /*00dc*/ 	.word	0x00000280
        /*00e0*/ 	.word	0x000000ff
        /*00e4*/ 	.word	0x00000028
        /*00e8*/ 	.short	0x0100
        /*00ea*/ 	.byte	0x08
	.zero		1


	//   ....[6]....
        /*00ec*/ 	.word	0x000006c0
        /*00f0*/ 	.word	0x000000ff
        /*00f4*/ 	.word	0x00000040
        /*00f8*/ 	.short	0x0100
        /*00fa*/ 	.byte	0x06
	.zero		1


	//   ....[7]....
        /*00fc*/ 	.word	0x00000760
        /*0100*/ 	.word	0x000000ff
        /*0104*/ 	.word	0x00000048
        /*0108*/ 	.short	0x0100
        /*010a*/ 	.byte	0x06
	.zero		1


	//   ....[8]....
        /*010c*/ 	.word	0x00001710
        /*0110*/ 	.word	0x00000003
        /*0114*/ 	.word	0x00000000
        /*0118*/ 	.short	0x010a
        /*011a*/ 	.byte	0x3f
	.zero		1


	//   ....[9]....
        /*011c*/ 	.word	0x00001770
        /*0120*/ 	.word	0x00000003
        /*0124*/ 	.word	0x00000000
        /*0128*/ 	.short	0x010a
        /*012a*/ 	.byte	0x3f
	.zero		1


	//   ....[10]....
        /*012c*/ 	.word	0x00001cb0
        /*0130*/ 	.word	0x00000005
        /*0134*/ 	.word	0x00000000
        /*0138*/ 	.short	0x010a
        /*013a*/ 	.byte	0x3f
	.zero		1


	//   ....[11]....
        /*013c*/ 	.word	0x00001cf0
        /*0140*/ 	.word	0x00000005
        /*0144*/ 	.word	0x00000000
        /*0148*/ 	.short	0x010a
        /*014a*/ 	.byte	0x3f
	.zero		1


	//   ....[12]....
        /*014c*/ 	.word	0x00002110
        /*0150*/ 	.word	0x00000004
        /*0154*/ 	.word	0x00000000
        /*0158*/ 	.short	0x0101
        /*015a*/ 	.byte	0x3f
	.zero		1


	//   ....[13]....
        /*015c*/ 	.word	0x00002300
        /*0160*/ 	.word	0x00000000
        /*0164*/ 	.word	0x00000000
        /*0168*/ 	.short	0x0101
        /*016a*/ 	.byte	0x3f
	.zero		1


	//   ....[14]....
        /*016c*/ 	.word	0x00007430
        /*0170*/ 	.word	0x00000017
        /*0174*/ 	.word	0x00000018
        /*0178*/ 	.short	0x010a
        /*017a*/ 	.byte	0x3f
	.zero		1


	//   ....[15]....
        /*017c*/ 	.word	0x00007870
        /*0180*/ 	.word	0x00000006
        /*0184*/ 	.word	0x00000048
        /*0188*/ 	.short	0x0101
        /*018a*/ 	.byte	0x3f
	.zero		1


	//   ....[16]....
        /*018c*/ 	.word	0x00007fc0
        /*0190*/ 	.word	0x00000007
        /*0194*/ 	.word	0x00000000
        /*0198*/ 	.short	0x010a
        /*019a*/ 	.byte	0x3f
	.zero		1


	//   ....[17]....
        /*019c*/ 	.word	0x00008040
        /*01a0*/ 	.word	0x00000004
        /*01a4*/ 	.word	0x00000000
        /*01a8*/ 	.short	0x010a
        /*01aa*/ 	.byte	0x3f
	.zero		1


	//   ....[18]....
        /*01ac*/ 	.word	0x000080d0
        /*01b0*/ 	.word	0x00000005
        /*01b4*/ 	.word	0x00000000
        /*01b8*/ 	.short	0x010a
        /*01ba*/ 	.byte	0x3f
	.zero		1


	//   ....[19]....
        /*01bc*/ 	.word	0x00008130
        /*01c0*/ 	.word	0x00000003
        /*01c4*/ 	.word	0x00000000
        /*01c8*/ 	.short	0x010a
        /*01ca*/ 	.byte	0x3f
	.zero		1


	//   ....[20]....
        /*01cc*/ 	.word	0x00008180
        /*01d0*/ 	.word	0x00000005
        /*01d4*/ 	.word	0x00000000
        /*01d8*/ 	.short	0x010a
        /*01da*/ 	.byte	0x3f
	.zero		1


	//   ....[21]....
        /*01dc*/ 	.word	0x00008250
        /*01e0*/ 	.word	0x00000017
        /*01e4*/ 	.word	0x00000018
        /*01e8*/ 	.short	0x010a
        /*01ea*/ 	.byte	0x3f
	.zero		1


	//   ....[22]....
        /*01ec*/ 	.word	0x00008320
        /*01f0*/ 	.word	0x00000007
        /*01f4*/ 	.word	0x00000000
        /*01f8*/ 	.short	0x010a
        /*01fa*/ 	.byte	0x3f
	.zero		1


	//   ....[23]....
        /*01fc*/ 	.word	0x00008370
        /*0200*/ 	.word	0x00000004
        /*0204*/ 	.word	0x00000000
        /*0208*/ 	.short	0x010a
        /*020a*/ 	.byte	0x3f
	.zero		1


	//----- nvinfo : EIATTR_NUM_MBARRIERS
	.align		4
.L_35:
        /*020c*/ 	.byte	0x03, 0x38
        /*020e*/ 	.short	0x0008


	//----- nvinfo : EIATTR_EXIT_INSTR_OFFSETS
	.align		4
        /*0210*/ 	.byte	0x04, 0x1c
        /*0212*/ 	.short	(.L_37 - .L_36)


	//   ....[0]....
.L_36:
        /*0214*/ 	.word	0x000009b0


	//   ....[1]....
        /*0218*/ 	.word	0x000011c0


	//   ....[2]....
        /*021c*/ 	.word	0x00006bb0


	//   ....[3]....
        /*0220*/ 	.word	0x00007110


	//   ....[4]....
        /*0224*/ 	.word	0x00008120


	//----- nvinfo : EIATTR_MAX_THREADS
	.align		4
.L_37:
        /*0228*/ 	.byte	0x04, 0x05
        /*022a*/ 	.short	(.L_39 - .L_38)
.L_38:
        /*022c*/ 	.word	0x00000180
        /*0230*/ 	.word	0x00000001
        /*0234*/ 	.word	0x00000001


	//----- nvinfo : EIATTR_CRS_STACK_SIZE
	.align		4
.L_39:
        /*0238*/ 	.byte	0x04, 0x1e
        /*023a*/ 	.short	(.L_41 - .L_40)
.L_40:
        /*023c*/ 	.word	0x00000000


	//----- nvinfo : EIATTR_CBANK_PARAM_SIZE
	.align		4
.L_41:
        /*0240*/ 	.byte	0x03, 0x19
        /*0242*/ 	.short	0x0470


	//----- nvinfo : EIATTR_PARAM_CBANK
	.align		4
        /*0244*/ 	.byte	0x04, 0x0a
        /*0246*/ 	.short	(.L_43 - .L_42)
	.align		4
.L_42:
        /*0248*/ 	.word	index@(.nv.constant0._ZN7cutlass13device_kernelINS_4gemm6kernel13GemmUniversalIN4cute5tupleIJiiiiEEENS1_10collective13CollectiveMmaINS1_34MainloopSm90TmaGmmaWarpSpecializedILi3ENS5_IJNS4_1CILi2EEENSA_ILi1EEESC_EEENS1_35KernelTmaWarpSpecializedCooperativeEEENS5_IJNSA_ILi128EEESG_SG_EEENS_10bfloat16_tENS5_IJlSC_lEEESI_SJ_NS4_8TiledMMAINS4_8MMA_AtomIJNS4_4SM904GMMA28MMA_64x128x16_F32BF16BF16_SSILNSN_5MajorE0ELSP_0ELNSN_7ScaleInE1ELSQ_1EEEEEENS4_6LayoutISD_NS5_IJSC_NSA_ILi0EEESU_EEEEENS5_IJNS4_10UnderscoreESX_SX_EEEEENS4_13SM90_TMA_LOADENS4_14ComposedLayoutINS4_7SwizzleILi3ELi4ELi3EEENS4_18smem_ptr_flag_bitsILi16EEENST_INS5_IJNSA_ILi8EEENSA_ILi64EEEEEENS5_IJS17_SC_EEEEEEEvNS4_8identityENS4_23SM90_TMA_LOAD_MULTICASTES1B_vS1C_EENS_8epilogue10collective6detail29Sm90TmaWarpSpecializedAdapterINS1G_15DefaultEpilogueISI_SJ_SJ_NS1F_6thread17LinearCombinationISI_Li1EffLNS1K_9ScaleType4KindE0ELNS_15FloatRoundStyleE2ESI_EENS1_15EpilogueDefaultEEEEEvvEEEEvNT_6ParamsE)
        /*024c*/ 	.short	0x0210
        /*024e*/ 	.short	0x0470


	//----- nvinfo : EIATTR_SW_WAR
	.align		4
.L_43:
        /*0250*/ 	.byte	0x04, 0x36
        /*0252*/ 	.short	(.L_45 - .L_44)
.L_44:
        /*0254*/ 	.word	0x00000008
.L_45:


//--------------------- .nv.callgraph             --------------------------
	.section	.nv.callgraph,"",@"SHT_CUDA_CALLGRAPH"
	.align	4
	.sectionentsize	8
	.align		4
        /*0000*/ 	.word	0x00000000
	.align		4
        /*0004*/ 	.word	0xffffffff
	.align		4
        /*0008*/ 	.word	index@(_ZN7cutlass13device_kernelINS_4gemm6kernel13GemmUniversalIN4cute5tupleIJiiiiEEENS1_10collective13CollectiveMmaINS1_34MainloopSm90TmaGmmaWarpSpecializedILi3ENS5_IJNS4_1CILi2EEENSA_ILi1EEESC_EEENS1_35KernelTmaWarpSpecializedCooperativeEEENS5_IJNSA_ILi128EEESG_SG_EEENS_10bfloat16_tENS5_IJlSC_lEEESI_SJ_NS4_8TiledMMAINS4_8MMA_AtomIJNS4_4SM904GMMA28MMA_64x128x16_F32BF16BF16_SSILNSN_5MajorE0ELSP_0ELNSN_7ScaleInE1ELSQ_1EEEEEENS4_6LayoutISD_NS5_IJSC_NSA_ILi0EEESU_EEEEENS5_IJNS4_10UnderscoreESX_SX_EEEEENS4_13SM90_TMA_LOADENS4_14ComposedLayoutINS4_7SwizzleILi3ELi4ELi3EEENS4_18smem_ptr_flag_bitsILi16EEENST_INS5_IJNSA_ILi8EEENSA_ILi64EEEEEENS5_IJS17_SC_EEEEEEEvNS4_8identityENS4_23SM90_TMA_LOAD_MULTICASTES1B_vS1C_EENS_8epilogue10collective6detail29Sm90TmaWarpSpecializedAdapterINS1G_15DefaultEpilogueISI_SJ_SJ_NS1F_6thread17LinearCombinationISI_Li1EffLNS1K_9ScaleType4KindE0ELNS_15FloatRoundStyleE2ESI_EENS1_15EpilogueDefaultEEEEEvvEEEEvNT_6ParamsE)
	.align		4
        /*000c*/ 	.word	index@(__assertfail)
	.align		4
        /*0010*/ 	.word	0x00000000
	.align		4
        /*0014*/ 	.word	0xfffffffe
	.align		4
        /*0018*/ 	.word	0x00000000
	.align		4
        /*001c*/ 	.word	0xfffffffd
	.align		4
        /*0020*/ 	.word	0x00000000
	.align		4
        /*0024*/ 	.word	0xfffffffc


//--------------------- .nv.constant4             --------------------------
	.section	.nv.constant4,"a",@progbits
	.align	8
	.align		8
.nv.constant4:
        /*0000*/ 	.dword	__assertfail
	.align		8
        /*0008*/ 	.dword	__unnamed_1
	.align		8
        /*0010*/ 	.dword	_ZN40_INTERNAL_7e5ef8f1_4_k_cu_0859e4bf_273624cuda3std3__45__cpo5beginE
	.align		8
        /*0018*/ 	.dword	_ZN40_INTERNAL_7e5ef8f1_4_k_cu_0859e4bf_273624cuda3std3__45__cpo3endE
	.align		8
        /*0020*/ 	.dword	_ZN40_INTERNAL_7e5ef8f1_4_k_cu_0859e4bf_273624cuda3std3__45__cpo6cbeginE
	.align		8
        /*0028*/ 	.dword	_ZN40_INTERNAL_7e5ef8f1_4_k_cu_0859e4bf_273624cuda3std3__45__cpo4cendE
	.align		8
        /*0030*/ 	.dword	_ZN40_INTERNAL_7e5ef8f1_4_k_cu_0859e4bf_273624cuda3std3__442_GLOBAL__N__7e5ef8f1_4_k_cu_0859e4bf_273626ignoreE
	.align		8
        /*0038*/ 	.dword	_ZN40_INTERNAL_7e5ef8f1_4_k_cu_0859e4bf_273624cuda3std3__419piecewise_constructE
	.align		8
        /*0040*/ 	.dword	_ZN40_INTERNAL_7e5ef8f1_4_k_cu_0859e4bf_273624cuda3std3__48in_placeE
	.align		8
        /*0048*/ 	.dword	_ZN40_INTERNAL_7e5ef8f1_4_k_cu_0859e4bf_273624cuda3std6ranges3__45__cpo4swapE
	.align		8
        /*0050*/ 	.dword	_ZN40_INTERNAL_7e5ef8f1_4_k_cu_0859e4bf_273624cuda3std6ranges3__45__cpo9iter_moveE
	.align		8
        /*0058*/ 	.dword	_ZN40_INTERNAL_7e5ef8f1_4_k_cu_0859e4bf_273624cute7productE
	.align		8
        /*0060*/ 	.dword	_ZN40_INTERNAL_7e5ef8f1_4_k_cu_0859e4bf_273624cute1_E
	.align		8
        /*0068*/ 	.dword	$str$22
	.align		8
        /*0070*/ 	.dword	$str$23


//--------------------- .text._ZN7cutlass13device_kernelINS_4gemm6kernel13GemmUniversalIN4cute5tupleIJiiiiEEENS1_10collective13CollectiveMmaINS1_34MainloopSm90TmaGmmaWarpSpecializedILi3ENS5_IJNS4_1CILi2EEENSA_ILi1EEESC_EEENS1_35KernelTmaWarpSpecializedCooperativeEEENS5_IJNSA_ILi128EEESG_SG_EEENS_10bfloat16_tENS5_IJlSC_lEEESI_SJ_NS4_8TiledMMAINS4_8MMA_AtomIJNS4_4SM904GMMA28MMA_64x128x16_F32BF16BF16_SSILNSN_5MajorE0ELSP_0ELNSN_7ScaleInE1ELSQ_1EEEEEENS4_6LayoutISD_NS5_IJSC_NSA_ILi0EEESU_EEEEENS5_IJNS4_10UnderscoreESX_SX_EEEEENS4_13SM90_TMA_LOADENS4_14ComposedLayoutINS4_7SwizzleILi3ELi4ELi3EEENS4_18smem_ptr_flag_bitsILi16EEENST_INS5_IJNSA_ILi8EEENSA_ILi64EEEEEENS5_IJS17_SC_EEEEEEEvNS4_8identityENS4_23SM90_TMA_LOAD_MULTICASTES1B_vS1C_EENS_8epilogue10collective6detail29Sm90TmaWarpSpecializedAdapterINS1G_15DefaultEpilogueISI_SJ_SJ_NS1F_6thread17LinearCombinationISI_Li1EffLNS1K_9ScaleType4KindE0ELNS_15FloatRoundStyleE2ESI_EENS1_15EpilogueDefaultEEEEEvvEEEEvNT_6ParamsE --------------------------
	.section	.text._ZN7cutlass13device_kernelINS_4gemm6kernel13GemmUniversalIN4cute5tupleIJiiiiEEENS1_10collective13CollectiveMmaINS1_34MainloopSm90TmaGmmaWarpSpecializedILi3ENS5_IJNS4_1CILi2EEENSA_ILi1EEESC_EEENS1_35KernelTmaWarpSpecializedCooperativeEEENS5_IJNSA_ILi128EEESG_SG_EEENS_10bfloat16_tENS5_IJlSC_lEEESI_SJ_NS4_8TiledMMAINS4_8MMA_AtomIJNS4_4SM904GMMA28MMA_64x128x16_F32BF16BF16_SSILNSN_5MajorE0ELSP_0ELNSN_7ScaleInE1ELSQ_1EEEEEENS4_6LayoutISD_NS5_IJSC_NSA_ILi0EEESU_EEEEENS5_IJNS4_10UnderscoreESX_SX_EEEEENS4_13SM90_TMA_LOADENS4_14ComposedLayoutINS4_7SwizzleILi3ELi4ELi3EEENS4_18smem_ptr_flag_bitsILi16EEENST_INS5_IJNSA_ILi8EEENSA_ILi64EEEEEENS5_IJS17_SC_EEEEEEEvNS4_8identityENS4_23SM90_TMA_LOAD_MULTICASTES1B_vS1C_EENS_8epilogue10collective6detail29Sm90TmaWarpSpecializedAdapterINS1G_15DefaultEpilogueISI_SJ_SJ_NS1F_6thread17LinearCombinationISI_Li1EffLNS1K_9ScaleType4KindE0ELNS_15FloatRoundStyleE2ESI_EENS1_15EpilogueDefaultEEEEEvvEEEEvNT_6ParamsE,"ax",@progbits
	.align	128
.text._ZN7cutlass13device_kernelINS_4gemm6kernel13GemmUniversalIN4cute5tupleIJiiiiEEENS1_10collective13CollectiveMmaINS1_34MainloopSm90TmaGmmaWarpSpecializedILi3ENS5_IJNS4_1CILi2EEENSA_ILi1EEESC_EEENS1_35KernelTmaWarpSpecializedCooperativeEEENS5_IJNSA_ILi128EEESG_SG_EEENS_10bfloat16_tENS5_IJlSC_lEEESI_SJ_NS4_8TiledMMAINS4_8MMA_AtomIJNS4_4SM904GMMA28MMA_64x128x16_F32BF16BF16_SSILNSN_5MajorE0ELSP_0ELNSN_7ScaleInE1ELSQ_1EEEEEENS4_6LayoutISD_NS5_IJSC_NSA_ILi0EEESU_EEEEENS5_IJNS4_10UnderscoreESX_SX_EEEEENS4_13SM90_TMA_LOADENS4_14ComposedLayoutINS4_7SwizzleILi3ELi4ELi3EEENS4_18smem_ptr_flag_bitsILi16EEENST_INS5_IJNSA_ILi8EEENSA_ILi64EEEEEENS5_IJS17_SC_EEEEEEEvNS4_8identityENS4_23SM90_TMA_LOAD_MULTICASTES1B_vS1C_EENS_8epilogue10collective6detail29Sm90TmaWarpSpecializedAdapterINS1G_15DefaultEpilogueISI_SJ_SJ_NS1F_6thread17LinearCombinationISI_Li1EffLNS1K_9ScaleType4KindE0ELNS_15FloatRoundStyleE2ESI_EENS1_15EpilogueDefaultEEEEEvvEEEEvNT_6ParamsE:
        .type           _ZN7cutlass13device_kernelINS_4gemm6kernel13GemmUniversalIN4cute5tupleIJiiiiEEENS1_10collective13CollectiveMmaINS1_34MainloopSm90TmaGmmaWarpSpecializedILi3ENS5_IJNS4_1CILi2EEENSA_ILi1EEESC_EEENS1_35KernelTmaWarpSpecializedCooperativeEEENS5_IJNSA_ILi128EEESG_SG_EEENS_10bfloat16_tENS5_IJlSC_lEEESI_SJ_NS4_8TiledMMAINS4_8MMA_AtomIJNS4_4SM904GMMA28MMA_64x128x16_F32BF16BF16_SSILNSN_5MajorE0ELSP_0ELNSN_7ScaleInE1ELSQ_1EEEEEENS4_6LayoutISD_NS5_IJSC_NSA_ILi0EEESU_EEEEENS5_IJNS4_10UnderscoreESX_SX_EEEEENS4_13SM90_TMA_LOADENS4_14ComposedLayoutINS4_7SwizzleILi3ELi4ELi3EEENS4_18smem_ptr_flag_bitsILi16EEENST_INS5_IJNSA_ILi8EEENSA_ILi64EEEEEENS5_IJS17_SC_EEEEEEEvNS4_8identityENS4_23SM90_TMA_LOAD_MULTICASTES1B_vS1C_EENS_8epilogue10collective6detail29Sm90TmaWarpSpecializedAdapterINS1G_15DefaultEpilogueISI_SJ_SJ_NS1F_6thread17LinearCombinationISI_Li1EffLNS1K_9ScaleType4KindE0ELNS_15FloatRoundStyleE2ESI_EENS1_15EpilogueDefaultEEEEEvvEEEEvNT_6ParamsE,@function
        .size           _ZN7cutlass13device_kernelINS_4gemm6kernel13GemmUniversalIN4cute5tupleIJiiiiEEENS1_10collective13CollectiveMmaINS1_34MainloopSm90TmaGmmaWarpSpecializedILi3ENS5_IJNS4_1CILi2EEENSA_ILi1EEESC_EEENS1_35KernelTmaWarpSpecializedCooperativeEEENS5_IJNSA_ILi128EEESG_SG_EEENS_10bfloat16_tENS5_IJlSC_lEEESI_SJ_NS4_8TiledMMAINS4_8MMA_AtomIJNS4_4SM904GMMA28MMA_64x128x16_F32BF16BF16_SSILNSN_5MajorE0ELSP_0ELNSN_7ScaleInE1ELSQ_1EEEEEENS4_6LayoutISD_NS5_IJSC_NSA_ILi0EEESU_EEEEENS5_IJNS4_10UnderscoreESX_SX_EEEEENS4_13SM90_TMA_LOADENS4_14ComposedLayoutINS4_7SwizzleILi3ELi4ELi3EEENS4_18smem_ptr_flag_bitsILi16EEENST_INS5_IJNSA_ILi8EEENSA_ILi64EEEEEENS5_IJS17_SC_EEEEEEEvNS4_8identityENS4_23SM90_TMA_LOAD_MULTICASTES1B_vS1C_EENS_8epilogue10collective6detail29Sm90TmaWarpSpecializedAdapterINS1G_15DefaultEpilogueISI_SJ_SJ_NS1F_6thread17LinearCombinationISI_Li1EffLNS1K_9ScaleType4KindE0ELNS_15FloatRoundStyleE2ESI_EENS1_15EpilogueDefaultEEEEEvvEEEEvNT_6ParamsE,(.L_x_195 - _ZN7cutlass13device_kernelINS_4gemm6kernel13GemmUniversalIN4cute5tupleIJiiiiEEENS1_10collective13CollectiveMmaINS1_34MainloopSm90TmaGmmaWarpSpecializedILi3ENS5_IJNS4_1CILi2EEENSA_ILi1EEESC_EEENS1_35KernelTmaWarpSpecializedCooperativeEEENS5_IJNSA_ILi128EEESG_SG_EEENS_10bfloat16_tENS5_IJlSC_lEEESI_SJ_NS4_8TiledMMAINS4_8MMA_AtomIJNS4_4SM904GMMA28MMA_64x128x16_F32BF16BF16_SSILNSN_5MajorE0ELSP_0ELNSN_7ScaleInE1ELSQ_1EEEEEENS4_6LayoutISD_NS5_IJSC_NSA_ILi0EEESU_EEEEENS5_IJNS4_10UnderscoreESX_SX_EEEEENS4_13SM90_TMA_LOADENS4_14ComposedLayoutINS4_7SwizzleILi3ELi4ELi3EEENS4_18smem_ptr_flag_bitsILi16EEENST_INS5_IJNSA_ILi8EEENSA_ILi64EEEEEENS5_IJS17_SC_EEEEEEEvNS4_8identityENS4_23SM90_TMA_LOAD_MULTICASTES1B_vS1C_EENS_8epilogue10collective6detail29Sm90TmaWarpSpecializedAdapterINS1G_15DefaultEpilogueISI_SJ_SJ_NS1F_6thread17LinearCombinationISI_Li1EffLNS1K_9ScaleType4KindE0ELNS_15FloatRoundStyleE2ESI_EENS1_15EpilogueDefaultEEEEEvvEEEEvNT_6ParamsE)
        .other          _ZN7cutlass13device_kernelINS_4gemm6kernel13GemmUniversalIN4cute5tupleIJiiiiEEENS1_10collective13CollectiveMmaINS1_34MainloopSm90TmaGmmaWarpSpecializedILi3ENS5_IJNS4_1CILi2EEENSA_ILi1EEESC_EEENS1_35KernelTmaWarpSpecializedCooperativeEEENS5_IJNSA_ILi128EEESG_SG_EEENS_10bfloat16_tENS5_IJlSC_lEEESI_SJ_NS4_8TiledMMAINS4_8MMA_AtomIJNS4_4SM904GMMA28MMA_64x128x16_F32BF16BF16_SSILNSN_5MajorE0ELSP_0ELNSN_7ScaleInE1ELSQ_1EEEEEENS4_6LayoutISD_NS5_IJSC_NSA_ILi0EEESU_EEEEENS5_IJNS4_10UnderscoreESX_SX_EEEEENS4_13SM90_TMA_LOADENS4_14ComposedLayoutINS4_7SwizzleILi3ELi4ELi3EEENS4_18smem_ptr_flag_bitsILi16EEENST_INS5_IJNSA_ILi8EEENSA_ILi64EEEEEENS5_IJS17_SC_EEEEEEEvNS4_8identityENS4_23SM90_TMA_LOAD_MULTICASTES1B_vS1C_EENS_8epilogue10collective6detail29Sm90TmaWarpSpecializedAdapterINS1G_15DefaultEpilogueISI_SJ_SJ_NS1F_6thread17LinearCombinationISI_Li1EffLNS1K_9ScaleType4KindE0ELNS_15FloatRoundStyleE2ESI_EENS1_15EpilogueDefaultEEEEEvvEEEEvNT_6ParamsE,@"STO_CUDA_ENTRY STV_DEFAULT"
_ZN7cutlass13device_kernelINS_4gemm6kernel13GemmUniversalIN4cute5tupleIJiiiiEEENS1_10collective13CollectiveMmaINS1_34MainloopSm90TmaGmmaWarpSpecializedILi3ENS5_IJNS4_1CILi2EEENSA_ILi1EEESC_EEENS1_35KernelTmaWarpSpecializedCooperativeEEENS5_IJNSA_ILi128EEESG_SG_EEENS_10bfloat16_tENS5_IJlSC_lEEESI_SJ_NS4_8TiledMMAINS4_8MMA_AtomIJNS4_4SM904GMMA28MMA_64x128x16_F32BF16BF16_SSILNSN_5MajorE0ELSP_0ELNSN_7ScaleInE1ELSQ_1EEEEEENS4_6LayoutISD_NS5_IJSC_NSA_ILi0EEESU_EEEEENS5_IJNS4_10UnderscoreESX_SX_EEEEENS4_13SM90_TMA_LOADENS4_14ComposedLayoutINS4_7SwizzleILi3ELi4ELi3EEENS4_18smem_ptr_flag_bitsILi16EEENST_INS5_IJNSA_ILi8EEENSA_ILi64EEEEEENS5_IJS17_SC_EEEEEEEvNS4_8identityENS4_23SM90_TMA_LOAD_MULTICASTES1B_vS1C_EENS_8epilogue10collective6detail29Sm90TmaWarpSpecializedAdapterINS1G_15DefaultEpilogueISI_SJ_SJ_NS1F_6thread17LinearCombinationISI_Li1EffLNS1K_9ScaleType4KindE0ELNS_15FloatRoundStyleE2ESI_EENS1_15EpilogueDefaultEEEEEvvEEEEvNT_6ParamsE:
[----:B------:R-:W0:Y:S01]  /*0000*/  LDC R1, c[0x0][0x28] ;  /* 0x00000a00ff017b82 */ /* 0x000e220000000800 */
[----:B------:R-:W1:Y:S01]  /*0010*/  S2R R95, SR_TID.X ;  /* 0x00000000005f7919 */ /* 0x000e620000002100 */
[----:B------:R-:W-:Y:S01]  /*0020*/  ELECT P0, URZ, PT ;  /* 0x00000000003f782f */ /* 0x000fe20003800000 */
[----:B------:R-:W-:Y:S01]  /*0030*/  BSSY B0, `(.L_x_0) ;  /* 0x000000f000007945 */ /* 0x000fe20003800000 */
[--C-:B-1----:R-:W-:Y:S02]  /*0040*/  SHF.R.U32.HI R0, RZ, 0x5, R95.reuse ;  /* 0x00000005ff007819 */ /* 0x102fe4000001165f */
[----:B------:R-:W-:-:S03]  /*0050*/  SHF.R.U32.HI R7, RZ, 0x7, R95 ;  /* 0x00000007ff077819 */ /* 0x000fc6000001165f */
[----:B------:R-:W1:Y:S04]  /*0060*/  SHFL.IDX PT, R3, R0, RZ, 0x1f ;  /* 0x00001fff00037589 */ /* 0x000e6800000e0000 */
[----:B------:R2:W3:Y:S01]  /*0070*/  SHFL.IDX PT, R2, R7, RZ, 0x1f ;  /* 0x00001fff07027589 */ /* 0x0004e200000e0000 */
[----:B-1----:R-:W-:-:S13]  /*0080*/  ISETP.NE.OR P0, PT, R3, RZ, !P0 ;  /* 0x000000ff0300720c */ /* 0x002fda0004705670 */
[----:B0-23--:R-:W-:Y:S05]  /*0090*/  @P0 BRA `(.L_x_1) ;  /* 0x0000000000200947 */ /* 0x00dfea0003800000 */
[----:B------:R-:W-:Y:S02]  /*00a0*/  ULDC.64 UR4, c[0x0][0x198] ;  /* 0x0000660000047ab9 */ /* 0x000fe40000000a00 */
[----:B------:R-:W-:Y:S02]  /*00b0*/  UIADD3 UR6, UP0, UR4, 0xf0, URZ ;  /* 0x000000f004067890 */ /* 0x000fe4000ff1e03f */
[----:B------:R-:W-:Y:S02]  /*00c0*/  UIADD3 UR4, UP1, UR4, 0x1f0, URZ ;  /* 0x000001f004047890 */ /* 0x000fe4000ff3e03f */
[----:B------:R-:W-:Y:S02]  /*00d0*/  UIADD3.X UR7, URZ, UR5, URZ, UP0, !UPT ;  /* 0x000000053f077290 */ /* 0x000fe400087fe43f */
[----:B------:R-:W-:-:S07]  /*00e0*/  UIADD3.X UR5, URZ, UR5, URZ, UP1, !UPT ;  /* 0x000000053f057290 */ /* 0x000fce0008ffe43f */
[----:B------:R0:W-:Y:S02]  /*00f0*/  UTMACCTL.PF [UR6] ;  /* 0x00000000060079b9 */ /* 0x0001e40008040000 */
[----:B------:R0:W-:Y:S02]  /*0100*/  UTMACCTL.PF [UR4] ;  /* 0x00000000040079b9 */ /* 0x0001e40008040000 */
[----:B0-----:R-:W-:Y:S01]  /*0110*/  NOP ;  /* 0x0000000000007918 */ /* 0x001fe20000000000 */
.L_x_1:
[----:B------:R-:W-:Y:S05]  /*0120*/  BSYNC B0 ;  /* 0x0000000000007941 */ /* 0x000fea0003800000 */
.L_x_0:
[----:B------:R-:W0:Y:S02]  /*0130*/  SHFL.IDX PT, R5, R0, RZ, 0x1f ;  /* 0x00001fff00057589 */ /* 0x000e2400000e0000 */
[----:B0-----:R-:W-:-:S13]  /*0140*/  ISETP.NE.AND P0, PT, R5, RZ, PT ;  /* 0x000000ff0500720c */ /* 0x001fda0003f05270 */
[----:B------:R-:W-:Y:S05]  /*0150*/  @P0 BRA `(.L_x_2) ;  /* 0x0000000000500947 */ /* 0x000fea0003800000 */
[----:B------:R-:W0:Y:S01]  /*0160*/  S2UR UR8, SR_CgaCtaId ;  /* 0x00000000000879c3 */ /* 0x000e220000008800 */
[----:B------:R-:W-:Y:S01]  /*0170*/  UMOV UR4, 0x400 ;  /* 0x0000040000047882 */ /* 0x000fe20000000000 */
[----:B------:R-:W-:Y:S01]  /*0180*/  UMOV UR5, 0x1 ;  /* 0x0000000100057882 */ /* 0x000fe20000000000 */
[----:B------:R-:W-:Y:S01]  /*0190*/  UMOV UR6, 0x4 ;  /* 0x0000000400067882 */ /* 0x000fe20000000000 */
[----:B------:R-:W-:Y:S01]  /*01a0*/  ELECT P0, URZ, PT ;  /* 0x00000000003f782f */ /* 0x000fe20003800000 */
[----:B------:R-:W-:-:S04]  /*01b0*/  UIADD3 UR6, -UR6, 0x100000, URZ ;  /* 0x0010000006067890 */ /* 0x000fc8000fffe13f */
[----:B------:R-:W-:Y:S02]  /*01c0*/  USHF.L.U32 UR7, UR6, 0xb, URZ ;  /* 0x0000000b06077899 */ /* 0x000fe4000800063f */
[----:B------:R-:W-:Y:S02]  /*01d0*/  USHF.L.U32 UR6, UR6, 0x1, URZ ;  /* 0x0000000106067899 */ /* 0x000fe4000800063f */
[----:B0-----:R-:W-:Y:S02]  /*01e0*/  ULEA UR8, UR8, UR4, 0x18 ;  /* 0x0000000408087291 */ /* 0x001fe4000f8ec03f */
[----:B------:R-:W-:-:S04]  /*01f0*/  UIADD3 UR4, -UR5, 0x100000, URZ ;  /* 0x0010000005047890 */ /* 0x000fc8000fffe13f */
[----:B------:R-:W-:Y:S02]  /*0200*/  USHF.L.U32 UR5, UR4, 0xb, URZ ;  /* 0x0000000b04057899 */ /* 0x000fe4000800063f */
[----:B------:R-:W-:Y:S01]  /*0210*/  USHF.L.U32 UR4, UR4, 0x1, URZ ;  /* 0x0000000104047899 */ /* 0x000fe2000800063f */
[----:B------:R-:W0:Y:S11]  /*0220*/  FENCE.VIEW.ASYNC.S ;  /* 0x00000000000073c6 */ /* 0x000e360000000000 */
[----:B0-----:R0:W1:Y:S01]  /*0230*/  SYNCS.EXCH.64 URZ, [UR8], UR4 ;  /* 0x00000004083f75b2 */ /* 0x0010620008000100 */
[----:B------:R0:W2:Y:S01]  /*0240*/  SYNCS.EXCH.64 URZ, [UR8+0x18], UR6 ;  /* 0x00001806083f75b2 */ /* 0x0000a20008000100 */
[----:B------:R0:W3:Y:S01]  /*0250*/  SYNCS.EXCH.64 URZ, [UR8+0x8], UR4 ;  /* 0x00000804083f75b2 */ /* 0x0000e20008000100 */
[----:B------:R0:W4:Y:S01]  /*0260*/  SYNCS.EXCH.64 URZ, [UR8+0x20], UR6 ;  /* 0x00002006083f75b2 */ /* 0x0001220008000100 */
[----:B------:R0:W0:Y:S01]  /*0270*/  SYNCS.EXCH.64 URZ, [UR8+0x10], UR4 ;  /* 0x00001004083f75b2 */ /* 0x0000220008000100 */
[----:B------:R0:W0:Y:S01]  /*0280*/  SYNCS.EXCH.64 URZ, [UR8+0x28], UR6 ;  /* 0x00002806083f75b2 */ /* 0x0000220008000100 */
[----:B------:R-:W-:Y:S01]  /*0290*/  NOP ;  /* 0x0000000000007918 */ /* 0x000fe20000000000 */
.L_x_2:
[----:B------:R-:W-:Y:S01]  /*02a0*/  SHF.R.S32.HI R4, RZ, 0x1f, R95 ;  /* 0x0000001fff047819 */ /* 0x000fe2000001145f */
[----:B------:R-:W5:Y:S01]  /*02b0*/  SHFL.IDX PT, R0, R0, RZ, 0x1f ;  /* 0x00001fff00007589 */ /* 0x000f6200000e0000 */
[----:B0-----:R-:W0:Y:S01]  /*02c0*/  S2UR UR8, SR_CTAID.X ;  /* 0x00000000000879c3 */ /* 0x001e220000002500 */
[----:B------:R-:W-:Y:S02]  /*02d0*/  ELECT P0, URZ, PT ;  /* 0x00000000003f782f */ /* 0x000fe40003800000 */
[----:B------:R-:W-:Y:S01]  /*02e0*/  LEA.HI R4, R4, R95, RZ, 0x7 ;  /* 0x0000005f04047211 */ /* 0x000fe200078f38ff */
[----:B------:R-:W-:Y:S01]  /*02f0*/  ULDC UR4, c[0x0][0x150] ;  /* 0x0000540000047ab9 */ /* 0x000fe20000000800 */
[----:B------:R-:W-:Y:S01]  /*0300*/  SHF.R.S32.HI R6, RZ, 0x1f, R5 ;  /* 0x0000001fff067819 */ /* 0x000fe20000011405 */
[----:B------:R-:W-:Y:S01]  /*0310*/  NOP ;  /* 0x0000000000007918 */ /* 0x000fe20000000000 */
[----:B------:R-:W-:Y:S01]  /*0320*/  LOP3.LUT R4, R4, 0xffffff80, RZ, 0xc0, !PT ;  /* 0xffffff8004047812 */ /* 0x000fe200078ec0ff */
[----:B------:R-:W-:Y:S01]  /*0330*/  NOP ;  /* 0x0000000000007918 */ /* 0x000fe20000000000 */
[----:B------:R-:W-:Y:S01]  /*0340*/  LEA.HI R6, R6, R5, RZ, 0x2 ;  /* 0x0000000506067211 */ /* 0x000fe200078f10ff */
[----:B------:R-:W1:Y:S01]  /*0350*/  LDC R11, c[0x0][0x144] ;  /* 0x00005100ff0b7b82 */ /* 0x000e620000000800 */
[----:B------:R-:W-:Y:S01]  /*0360*/  IMAD.MOV.U32 R22, RZ, RZ, 0x1 ;  /* 0x00000001ff167424 */ /* 0x000fe200078e00ff */
[----:B------:R-:W-:Y:S01]  /*0370*/  ISETP.NE.AND P3, PT, R2, RZ, PT ;  /* 0x000000ff0200720c */ /* 0x000fe20003f65270 */
[----:B------:R-:W-:Y:S01]  /*0380*/  IMAD.IADD R8, R95, 0x1, -R4 ;  /* 0x000000015f087824 */ /* 0x000fe200078e0a04 */
[----:B------:R-:W-:Y:S01]  /*0390*/  LOP3.LUT R6, R6, 0x3ffffffc, RZ, 0xc0, !PT ;  /* 0x3ffffffc06067812 */ /* 0x000fe200078ec0ff */
[----:B------:R-:W2:Y:S03]  /*03a0*/  S2R R4, SR_CTAID.Y ;  /* 0x0000000000047919 */ /* 0x000ea60000002600 */
[----:B------:R-:W-:Y:S01]  /*03b0*/  SHF.R.S32.HI R9, RZ, 0x1f, R8 ;  /* 0x0000001fff097819 */ /* 0x000fe20000011408 */
[----:B------:R-:W-:Y:S01]  /*03c0*/  IMAD.IADD R6, R5, 0x1, -R6 ;  /* 0x0000000105067824 */ /* 0x000fe200078e0a06 */
[----:B------:R-:W3:Y:S02]  /*03d0*/  LDC R13, c[0x0][0x140] ;  /* 0x00005000ff0d7b82 */ /* 0x000ee40000000800 */
[----:B------:R-:W-:-:S02]  /*03e0*/  LEA.HI R9, R9, R8, RZ, 0x3 ;  /* 0x0000000809097211 */ /* 0x000fc400078f18ff */
[----:B-----5:R-:W-:Y:S02]  /*03f0*/  ISETP.NE.OR P0, PT, R0, RZ, !P0 ;  /* 0x000000ff0000720c */ /* 0x020fe40004705670 */
[--C-:B------:R-:W-:Y:S02]  /*0400*/  SHF.R.S32.HI R0, RZ, 0x3, R9.reuse ;  /* 0x00000003ff007819 */ /* 0x100fe40000011409 */
[----:B0-----:R-:W-:Y:S02]  /*0410*/  I2FP.F32.U32 R10, UR8 ;  /* 0x00000008000a7c45 */ /* 0x001fe40008201000 */
[----:B------:R-:W-:-:S03]  /*0420*/  SHF.R.S32.HI R9, RZ, 0x1f, R9 ;  /* 0x0000001fff097819 */ /* 0x000fc60000011409 */
[----:B------:R-:W-:Y:S01]  /*0430*/  FMUL R10, R10, UR4 ;  /* 0x000000040a0a7c20 */ /* 0x000fe20008400000 */
[----:B------:R-:W-:Y:S01]  /*0440*/  LEA.HI R9, R9, R0, RZ, 0x2 ;  /* 0x0000000009097211 */ /* 0x000fe200078f10ff */
[----:B------:R-:W-:Y:S02]  /*0450*/  ULDC UR4, c[0x0][0x154] ;  /* 0x0000550000047ab9 */ /* 0x000fe40000000800 */
[----:B------:R-:W-:Y:S01]  /*0460*/  VOTEU.ALL UP0, P0 ;  /* 0x00000000003f7886 */ /* 0x000fe20000000000 */
[----:B------:R-:W-:Y:S01]  /*0470*/  LOP3.LUT R9, R9, 0xfffffffc, RZ, 0xc0, !PT ;  /* 0xfffffffc09097812 */ /* 0x000fe200078ec0ff */
[----:B------:R-:W0:Y:S01]  /*0480*/  F2I.U32.TRUNC.NTZ R10, R10 ;  /* 0x0000000a000a7305 */ /* 0x000e22000020f000 */
[----:B------:R-:W-:Y:S02]  /*0490*/  VOTEU.ALL UP1, P0 ;  /* 0x00000000003f7886 */ /* 0x000fe40000020000 */
[----:B------:R-:W5:Y:S01]  /*04a0*/  @!UP0 S2UR UR7, SR_CgaCtaId ;  /* 0x00000000000789c3 */ /* 0x000f620000008800 */
[----:B------:R-:W-:Y:S01]  /*04b0*/  IMAD.IADD R9, R0, 0x1, -R9 ;  /* 0x0000000100097824 */ /* 0x000fe200078e0a09 */
[----:B------:R-:W-:Y:S01]  /*04c0*/  SHF.R.S32.HI R0, RZ, 0x1f, R3 ;  /* 0x0000001fff007819 */ /* 0x000fe20000011403 */
[----:B------:R-:W-:Y:S01]  /*04d0*/  @!UP0 UMOV UR6, 0x400 ;  /* 0x0000040000068882 */ /* 0x000fe20000000000 */
[----:B---3--:R-:W-:Y:S01]  /*04e0*/  ISETP.EQ.U32.AND P2, PT, R13, 0x1, PT ;  /* 0x000000010d00780c */ /* 0x008fe20003f42070 */
[----:B------:R-:W-:Y:S01]  /*04f0*/  IMAD R19, R6, 0x4, R9 ;  /* 0x0000000406137824 */ /* 0x000fe200078e0209 */
[----:B--2---:R-:W-:-:S02]  /*0500*/  I2FP.F32.U32 R12, R4 ;  /* 0x00000004000c7245 */ /* 0x004fc40000201000 */
[----:B------:R-:W2:Y:S01]  /*0510*/  LDC R9, c[0x0][0x148] ;  /* 0x00005200ff097b82 */ /* 0x000ea20000000800 */
[----:B------:R-:W-:Y:S02]  /*0520*/  LEA.HI R0, R0, R3, RZ, 0x2 ;  /* 0x0000000300007211 */ /* 0x000fe400078f10ff */
[----:B------:R-:W-:Y:S01]  /*0530*/  LEA.HI R6, R19, R19, RZ, 0x1 ;  /* 0x0000001313067211 */ /* 0x000fe200078f08ff */
[----:B0-----:R-:W-:Y:S02]  /*0540*/  IMAD.MOV R14, RZ, RZ, -R10 ;  /* 0x000000ffff0e7224 */ /* 0x001fe400078e0a0a */
[----:B------:R-:W-:Y:S01]  /*0550*/  FMUL R12, R12, UR4 ;  /* 0x000000040c0c7c20 */ /* 0x000fe20008400000 */
[----:B------:R-:W-:Y:S01]  /*0560*/  LOP3.LUT R0, R0, 0xfffffffc, RZ, 0xc0, !PT ;  /* 0xfffffffc00007812 */ /* 0x000fe200078ec0ff */
[----:B------:R-:W-:Y:S01]  /*0570*/  UMOV UR4, 0x20 ;  /* 0x0000002000047882 */ /* 0x000fe20000000000 */
[----:B------:R-:W-:Y:S01]  /*0580*/  LOP3.LUT R10, R6, 0xfffffffe, RZ, 0xc0, !PT ;  /* 0xfffffffe060a7812 */ /* 0x000fe200078ec0ff */
[----:B-1----:R-:W-:Y:S01]  /*0590*/  IMAD R6, R11, R14, UR8 ;  /* 0x000000080b067e24 */ /* 0x002fe2000f8e020e */
[----:B------:R-:W-:-:S04]  /*05a0*/  @!UP0 UIADD3 UR4, -UR4, 0x100000, URZ ;  /* 0x0010000004048890 */ /* 0x000fc8000fffe13f */
[----:B------:R-:W-:Y:S02]  /*05b0*/  @!UP0 USHF.L.U32 UR5, UR4, 0xb, URZ ;  /* 0x0000000b04058899 */ /* 0x000fe4000800063f */
[----:B------:R-:W-:Y:S01]  /*05c0*/  @!UP0 USHF.L.U32 UR4, UR4, 0x1, URZ ;  /* 0x0000000104048899 */ /* 0x000fe2000800063f */
[----:B------:R-:W0:Y:S01]  /*05d0*/  F2I.U32.TRUNC.NTZ R12, R12 ;  /* 0x0000000c000c7305 */ /* 0x000e22000020f000 */
[----:B------:R-:W-:Y:S02]  /*05e0*/  IMAD.IADD R3, R3, 0x1, -R0 ;  /* 0x0000000103037824 */ /* 0x000fe400078e0a00 */
[C---:B------:R-:W-:Y:S02]  /*05f0*/  IMAD.IADD R11, R19.reuse, 0x1, -R10 ;  /* 0x00000001130b7824 */ /* 0x040fe400078e0a0a */
[----:B------:R-:W-:Y:S01]  /*0600*/  IMAD.SHL.U32 R10, R19, 0x4, RZ ;  /* 0x00000004130a7824 */ /* 0x000fe200078e00ff */
[----:B-----5:R-:W-:Y:S01]  /*0610*/  @!UP0 ULEA UR6, UR7, UR6, 0x18 ;  /* 0x0000000607068291 */ /* 0x020fe2000f8ec03f */
[----:B------:R-:W-:Y:S01]  /*0620*/  ISETP.NE.AND P1, PT, R3, 0x3, PT ;  /* 0x000000030300780c */ /* 0x000fe20003f25270 */
[----:B------:R-:W-:Y:S01]  /*0630*/  VOTEU.ALL UP0, P0 ;  /* 0x00000000003f7886 */ /* 0x000fe20000000000 */
[----:B------:R-:W-:-:S02]  /*0640*/  ISETP.NE.AND P4, PT, R11, R6, PT ;  /* 0x000000060b00720c */ /* 0x000fc40003f85270 */
[----:B------:R-:W-:Y:S02]  /*0650*/  LOP3.LUT R19, R19, 0xc, R10, 0x78, !PT ;  /* 0x0000000c13137812 */ /* 0x000fe400078e780a */
[----:B------:R-:W-:Y:S01]  /*0660*/  LOP3.LUT P0, RZ, R8, 0x7, RZ, 0xc0, !PT ;  /* 0x0000000708ff7812 */ /* 0x000fe2000780c0ff */
[C---:B------:R-:W-:Y:S01]  /*0670*/  VIADD R8, R2.reuse, 0xffffffff ;  /* 0xffffffff02087836 */ /* 0x040fe20000000000 */
[----:B------:R-:W-:Y:S01]  /*0680*/  ISETP.EQ.OR P1, PT, R3, RZ, !P1 ;  /* 0x000000ff0300720c */ /* 0x000fe20004f22670 */
[----:B0-----:R-:W-:Y:S01]  /*0690*/  IMAD.MOV R23, RZ, RZ, -R12 ;  /* 0x000000ffff177224 */ /* 0x001fe200078e0a0c */
[----:B------:R-:W-:Y:S01]  /*06a0*/  ISETP.LT.U32.AND P0, PT, R19, 0x2, !P0 ;  /* 0x000000021300780c */ /* 0x000fe20004701070 */
[----:B------:R-:W0:Y:S02]  /*06b0*/  FENCE.VIEW.ASYNC.S ;  /* 0x00000000000073c6 */ /* 0x000e240000000000 */
[----:B0-----:R0:W1:Y:S01]  /*06c0*/  @!UP0 SYNCS.EXCH.64 URZ, [UR6+0x40], UR4 ;  /* 0x00004004063f85b2 */ /* 0x0010620008000100 */
[----:B------:R-:W-:Y:S01]  /*06d0*/  ISETP.EQ.AND P1, PT, R2, RZ, P1 ;  /* 0x000000ff0200720c */ /* 0x000fe20000f22270 */
[----:B--2---:R-:W-:Y:S01]  /*06e0*/  IMAD R11, R9, R23, R4 ;  /* 0x00000017090b7224 */ /* 0x004fe200078e0204 */
[----:B------:R-:W-:-:S02]  /*06f0*/  ISETP.GE.U32.AND P6, PT, R8, 0x2, PT ;  /* 0x000000020800780c */ /* 0x000fc40003fc6070 */
[----:B------:R-:W-:Y:S02]  /*0700*/  @P4 LEA.HI R0, R19, R19, RZ, 0x1 ;  /* 0x0000001313004211 */ /* 0x000fe400078f08ff */
[----:B------:R-:W-:Y:S02]  /*0710*/  SEL R18, RZ, 0x1, !P1 ;  /* 0x00000001ff127807 */ /* 0x000fe40004800000 */
[----:B------:R-:W-:Y:S02]  /*0720*/  @P4 SHF.R.S32.HI R0, RZ, 0x1, R0 ;  /* 0x00000001ff004819 */ /* 0x000fe40000011400 */
[----:B------:R-:W-:Y:S02]  /*0730*/  SEL R18, R18, 0x2, P6 ;  /* 0x0000000212127807 */ /* 0x000fe40003000000 */
[----:B------:R-:W-:Y:S02]  /*0740*/  @P4 ISETP.NE.AND P5, PT, R0, R11, PT ;  /* 0x0000000b0000420c */ /* 0x000fe40003fa5270 */
[----:B------:R-:W-:Y:S01]  /*0750*/  SEL R11, RZ, 0x1, !P0 ;  /* 0x00000001ff0b7807 */ /* 0x000fe20004000000 */
[----:B------:R0:W2:Y:S01]  /*0760*/  @!UP1 SYNCS.EXCH.64 URZ, [UR6+0x48], UR4 ;  /* 0x00004804063f95b2 */ /* 0x0000a20008000100 */
[----:B------:R-:W-:Y:S01]  /*0770*/  @P4 SEL R22, RZ, 0x1, P5 ;  /* 0x00000001ff164807 */ /* 0x000fe20002800000 */
[----:B------:R-:W-:Y:S01]  /*0780*/  NOP ;  /* 0x0000000000007918 */ /* 0x000fe20000000000 */
[----:B------:R-:W-:-:S02]  /*0790*/  LOP3.LUT R0, R95, 0x7f, RZ, 0xc0, !PT ;  /* 0x0000007f5f007812 */ /* 0x000fc400078ec0ff */
[----:B------:R-:W-:Y:S01]  /*07a0*/  LOP3.LUT R22, R22, R11, RZ, 0xc0, !PT ;  /* 0x0000000b16167212 */ /* 0x000fe200078ec0ff */
[----:B01----:R-:W-:Y:S06]  /*07b0*/  @!P2 BRA `(.L_x_3) ;  /* 0x000000000008a947 */ /* 0x003fec0003800000 */
[----:B--2-4-:R-:W-:Y:S01]  /*07c0*/  UCGABAR_ARV ;  /* 0x00000000000079c7 */ /* 0x014fe20008000000 */
[----:B------:R-:W-:Y:S05]  /*07d0*/  BRA `(.L_x_4) ;  /* 0x0000000000047947 */ /* 0x000fea0003800000 */
.L_x_3:
[----:B--2-4-:R-:W-:Y:S01]  /*07e0*/  NOP ;  /* 0x0000000000007918 */ /* 0x014fe20000000000 */
.L_x_4:
[----:B------:R-:W0:Y:S01]  /*07f0*/  LDC R2, c[0x0][0x65c] ;  /* 0x00019700ff027b82 */ /* 0x000e220000000800 */
[----:B------:R-:W-:Y:S02]  /*0800*/  IMAD.U32 R10, RZ, RZ, UR8 ;  /* 0x00000008ff0a7e24 */ /* 0x000fe4000f8e00ff */
[----:B------:R-:W-:Y:S01]  /*0810*/  IMAD.MOV.U32 R11, RZ, RZ, RZ ;  /* 0x000000ffff0b7224 */ /* 0x000fe200078e00ff */
[----:B0-----:R-:W-:-:S04]  /*0820*/  ISETP.NE.AND P1, PT, R2, 0x1, PT ;  /* 0x000000010200780c */ /* 0x001fc80003f25270 */
[----:B------:R-:W-:-:S09]  /*0830*/  P2R R5, PR, RZ, 0x2 ;  /* 0x00000002ff057803 */ /* 0x000fd20000000000 */
[----:B------:R-:W0:Y:S01]  /*0840*/  @P1 LDC R17, c[0x0][0x10] ;  /* 0x00000400ff111b82 */ /* 0x000e220000000800 */
[----:B------:R-:W-:Y:S02]  /*0850*/  @P1 IMAD.MOV.U32 R5, RZ, RZ, RZ ;  /* 0x000000ffff051224 */ /* 0x000fe400078e00ff */
[----:B------:R-:W-:-:S05]  /*0860*/  @P1 IMAD.MOV.U32 R15, RZ, RZ, RZ ;  /* 0x000000ffff0f1224 */ /* 0x000fca00078e00ff */
[----:B------:R-:W1:Y:S01]  /*0870*/  @!P1 LDC R13, c[0x0][0xc] ;  /* 0x00000300ff0d9b82 */ /* 0x000e620000000800 */
[----:B------:R-:W-:Y:S01]  /*0880*/  ULDC UR4, c[0x0][0xc] ;  /* 0x0000030000047ab9 */ /* 0x000fe20000000800 */
[----:B------:R-:W-:Y:S01]  /*0890*/  ULDC UR5, c[0x0][0x10] ;  /* 0x0000040000057ab9 */ /* 0x000fe20000000800 */
[----:B------:R-:W-:Y:S01]  /*08a0*/  ULDC UR6, c[0x0][0x14] ;  /* 0x0000050000067ab9 */ /* 0x000fe20000000800 */
[----:B------:R-:W-:-:S04]  /*08b0*/  UIMAD.WIDE.U32 UR4, UR4, UR5, URZ ;  /* 0x00000005040472a5 */ /* 0x000fc8000f8e003f */
[----:B------:R-:W-:Y:S02]  /*08c0*/  UIMAD.WIDE.U32 UR38, UR4, UR6, URZ ;  /* 0x00000006042672a5 */ /* 0x000fe4000f8e003f */
[----:B------:R-:W-:-:S04]  /*08d0*/  UIMAD UR41, UR5, UR6, URZ ;  /* 0x00000006052972a4 */ /* 0x000fc8000f8e023f */
[----:B------:R-:W-:Y:S01]  /*08e0*/  UIADD3 UR41, UR39, UR41, URZ ;  /* 0x0000002927297290 */ /* 0x000fe2000fffe03f */
[----:B0-----:R-:W-:-:S04]  /*08f0*/  @P1 IMAD.WIDE.U32 R16, R17, UR8, R4 ;  /* 0x0000000811101c25 */ /* 0x001fc8000f8e0004 */
[----:B------:R-:W-:Y:S02]  /*0900*/  @P1 IMAD.IADD R17, R17, 0x1, R15 ;  /* 0x0000000111111824 */ /* 0x000fe400078e020f */
[----:B-1----:R-:W-:-:S04]  /*0910*/  @!P1 IMAD.WIDE.U32 R10, R4, R13, R10 ;  /* 0x0000000d040a9225 */ /* 0x002fc800078e000a */
[----:B------:R-:W-:Y:S02]  /*0920*/  @!P1 IMAD.MOV.U32 R16, RZ, RZ, R10 ;  /* 0x000000ffff109224 */ /* 0x000fe400078e000a */
[----:B------:R-:W-:Y:S01]  /*0930*/  @!P1 IMAD.MOV.U32 R17, RZ, RZ, R11 ;  /* 0x000000ffff119224 */ /* 0x000fe200078e000b */
[----:B------:R-:W-:Y:S06]  /*0940*/  @!P2 BRA `(.L_x_5) ;  /* 0x00000000000ca947 */ /* 0x000fec0003800000 */
[----:B------:R-:W-:Y:S01]  /*0950*/  UCGABAR_WAIT ;  /* 0x0000000000007dc7 */ /* 0x000fe20008000000 */
[----:B------:R-:W-:Y:S01]  /*0960*/  CCTL.IVALL ;  /* 0x00000000ff00798f */ /* 0x000fe20002000000 */
[----:B------:R-:W-:Y:S05]  /*0970*/  BRA `(.L_x_6) ;  /* 0x0000000000047947 */ /* 0x000fea0003800000 */
.L_x_5:
[----:B------:R-:W-:Y:S06]  /*0980*/  BAR.SYNC.DEFER_BLOCKING 0x0 ;  /* 0x0000000000007b1d */ /* 0x000fec0000010000 */
.L_x_6:
[----:B------:R-:W-:Y:S05]  /*0990*/  @!P3 BRA `(.L_x_7) ;  /* 0x000000600088b947 */ /* 0x000fea0003800000 */
[----:B------:R-:W-:-:S13]  /*09a0*/  ISETP.GT.U32.AND P0, PT, R8, 0x1, PT ;  /* 0x000000010800780c */ /* 0x000fda0003f04070 */
[----:B------:R-:W-:Y:S05]  /*09b0*/  @P0 EXIT ;  /* 0x000000000000094d */ /* 0x000fea0003800000 */
[----:B------:R-:W-:Y:S01]  /*09c0*/  ULDC.64 UR4, c[0x0][0x650] ;  /* 0x0001940000047ab9 */ /* 0x000fe20000000a00 */
[----:B------:R-:W-:Y:S01]  /*09d0*/  PRMT R3, RZ, 0x7610, R3 ;  /* 0x00007610ff037816 */ /* 0x000fe20000000003 */
[----:B------:R-:W-:Y:S01]  /*09e0*/  IMAD.MOV.U32 R103, RZ, RZ, -0x1 ;  /* 0xffffffffff677424 */ /* 0x000fe200078e00ff */
[----:B------:R-:W-:Y:S01]  /*09f0*/  ISETP.GE.U32.AND P0, PT, R16, UR4, PT ;  /* 0x0000000410007c0c */ /* 0x000fe2000bf06070 */
[----:B------:R-:W-:Y:S02]  /*0a00*/  IMAD.MOV.U32 R100, RZ, RZ, -0x1 ;  /* 0xffffffffff647424 */ /* 0x000fe400078e00ff */
[----:B------:R-:W-:Y:S01]  /*0a10*/  IMAD.MOV.U32 R101, RZ, RZ, -0x1 ;  /* 0xffffffffff657424 */ /* 0x000fe200078e00ff */
[----:B------:R-:W-:-:S13]  /*0a20*/  ISETP.GE.U32.AND.EX P0, PT, R17, UR5, PT, P0 ;  /* 0x0000000511007c0c */ /* 0x000fda000bf06100 */
[----:B------:R-:W-:Y:S05]  /*0a30*/  @P0 BRA `(.L_x_8) ;  /* 0x0000000400280947 */ /* 0x000fea0003800000 */
[----:B------:R-:W0:Y:S01]  /*0a40*/  LDC.64 R24, c[0x0][0x628] ;  /* 0x00018a00ff187b82 */ /* 0x000e220000000a00 */
[----:B------:R-:W-:Y:S02]  /*0a50*/  IMAD.MOV.U32 R10, RZ, RZ, R16 ;  /* 0x000000ffff0a7224 */ /* 0x000fe400078e0010 */
[----:B------:R-:W-:-:S05]  /*0a60*/  IMAD.MOV.U32 R11, RZ, RZ, R17 ;  /* 0x000000ffff0b7224 */ /* 0x000fca00078e0011 */
[----:B------:R-:W1:Y:S08]  /*0a70*/  LDC R8, c[0x0][0x630] ;  /* 0x00018c00ff087b82 */ /* 0x000e700000000800 */
[----:B------:R-:W2:Y:S01]  /*0a80*/  LDC.64 R26, c[0x0][0x620] ;  /* 0x00018800ff1a7b82 */ /* 0x000ea20000000a00 */
[----:B0-----:R-:W-:-:S04]  /*0a90*/  ISETP.NE.U32.AND P0, PT, R24, RZ, PT ;  /* 0x000000ff1800720c */ /* 0x001fc80003f05070 */
[----:B------:R-:W-:-:S13]  /*0aa0*/  ISETP.NE.AND.EX P0, PT, R25, RZ, PT, P0 ;  /* 0x000000ff1900720c */ /* 0x000fda0003f05300 */
[----:B-12---:R-:W-:Y:S05]  /*0ab0*/  @!P0 BRA `(.L_x_9) ;  /* 0x0000000000288947 */ /* 0x006fea0003800000 */
[----:B------:R-:W0:Y:S02]  /*0ac0*/  LDC R3, c[0x0][0x634] ;  /* 0x00018d00ff037b82 */ /* 0x000e240000000800 */
[----:B0-----:R-:W-:-:S05]  /*0ad0*/  IADD3 R3, P0, R16, R3, RZ ;  /* 0x0000000310037210 */ /* 0x001fca0007f1e0ff */
[----:B------:R-:W-:-:S04]  /*0ae0*/  IMAD.X R21, RZ, RZ, R17, P0 ;  /* 0x000000ffff157224 */ /* 0x000fc800000e0611 */
[----:B------:R-:W-:-:S04]  /*0af0*/  IMAD.WIDE.U32 R10, R21, R24, RZ ;  /* 0x00000018150a7225 */ /* 0x000fc800078e00ff */
[----:B------:R-:W-:-:S04]  /*0b00*/  IMAD.WIDE.U32 R12, P0, R3, R25, R10 ;  /* 0x00000019030c7225 */ /* 0x000fc8000780000a */
[----:B------:R-:W-:-:S04]  /*0b10*/  IMAD.WIDE.U32 R10, R3, R24, RZ ;  /* 0x00000018030a7225 */ /* 0x000fc800078e00ff */
[----:B------:R-:W-:Y:S01]  /*0b20*/  IMAD.X R15, RZ, RZ, RZ, P0 ;  /* 0x000000ffff0f7224 */ /* 0x000fe200000e06ff */
[----:B------:R-:W-:Y:S01]  /*0b30*/  IADD3 RZ, P0, R11, R12, RZ ;  /* 0x0000000c0bff7210 */ /* 0x000fe20007f1e0ff */
[----:B------:R-:W-:-:S04]  /*0b40*/  IMAD.MOV.U32 R14, RZ, RZ, R13 ;  /* 0x000000ffff0e7224 */ /* 0x000fc800078e000d */
[----:B------:R-:W-:-:S08]  /*0b50*/  IMAD.WIDE.U32.X R10, R21, R25, R14, P0 ;  /* 0x00000019150a7225 */ /* 0x000fd000000e040e */
.L_x_9:
[----:B------:R-:W0:Y:S01]  /*0b60*/  LDC.64 R30, c[0x0][0x640] ;  /* 0x00019000ff1e7b82 */ /* 0x000e220000000a00 */
[-CC-:B------:R-:W-:Y:S01]  /*0b70*/  SHF.R.U64 R101, R10, R8.reuse, R11.reuse ;  /* 0x000000080a657219 */ /* 0x180fe2000000120b */
[----:B------:R-:W-:Y:S01]  /*0b80*/  IMAD R29, R9, R23, R4 ;  /* 0x00000017091d7224 */ /* 0x000fe200078e0204 */
[----:B------:R-:W-:Y:S01]  /*0b90*/  SHF.R.U32.HI R3, RZ, R8, R11 ;  /* 0x00000008ff037219 */ /* 0x000fe2000001160b */
[----:B------:R-:W-:Y:S01]  /*0ba0*/  IMAD.MOV.U32 R23, RZ, RZ, 0x1 ;  /* 0x00000001ff177424 */ /* 0x000fe200078e00ff */
[----:B------:R-:W-:-:S03]  /*0bb0*/  IADD3 R5, P0, RZ, -R101, RZ ;  /* 0x80000065ff057210 */ /* 0x000fc60007f1e0ff */
[----:B------:R-:W1:Y:S02]  /*0bc0*/  LDC R12, c[0x0][0x618] ;  /* 0x00018600ff0c7b82 */ /* 0x000e640000000800 */
[----:B------:R-:W-:Y:S02]  /*0bd0*/  IMAD.X R3, RZ, RZ, ~R3, P0 ;  /* 0x000000ffff037224 */ /* 0x000fe400000e0e03 */
[----:B------:R-:W-:-:S04]  /*0be0*/  IMAD.WIDE.U32 R10, R5, R26, R16 ;  /* 0x0000001a050a7225 */ /* 0x000fc800078e0010 */
[----:B------:R-:W2:Y:S01]  /*0bf0*/  LDC R20, c[0x0][0x608] ;  /* 0x00018200ff147b82 */ /* 0x000ea20000000800 */
[----:B------:R-:W-:Y:S02]  /*0c00*/  IMAD R8, R3, R26, RZ ;  /* 0x0000001a03087224 */ /* 0x000fe400078e02ff */
[----:B------:R-:W-:Y:S02]  /*0c10*/  IMAD.MOV.U32 R3, RZ, RZ, -0x1 ;  /* 0xffffffffff037424 */ /* 0x000fe400078e00ff */
[----:B------:R-:W-:-:S03]  /*0c20*/  IMAD R5, R5, R27, R8 ;  /* 0x0000001b05057224 */ /* 0x000fc600078e0208 */
[----:B------:R-:W3:Y:S01]  /*0c30*/  LDC R28, c[0x0][0x658] ;  /* 0x00019600ff1c7b82 */ /* 0x000ee20000000800 */
[----:B------:R-:W-:Y:S01]  /*0c40*/  IMAD.IADD R5, R11, 0x1, R5 ;  /* 0x000000010b057824 */ /* 0x000fe200078e0205 */
[----:B0-----:R-:W-:-:S04]  /*0c50*/  ISETP.NE.U32.AND P0, PT, R30, RZ, PT ;  /* 0x000000ff1e00720c */ /* 0x001fc80003f05070 */
[----:B------:R-:W-:Y:S02]  /*0c60*/  ISETP.NE.AND.EX P0, PT, R31, RZ, PT, P0 ;  /* 0x000000ff1f00720c */ /* 0x000fe40003f05300 */
[----:B------:R-:W0:Y:S01]  /*0c70*/  LDC R24, c[0x0][0x600] ;  /* 0x00018000ff187b82 */ /* 0x000e220000000800 */
[-CC-:B-1----:R-:W-:Y:S02]  /*0c80*/  SHF.R.U64 R14, R10, R12.reuse, R5.reuse ;  /* 0x0000000c0a0e7219 */ /* 0x182fe40000001205 */
[----:B------:R-:W-:-:S05]  /*0c90*/  SHF.R.U32.HI R5, RZ, R12, R5 ;  /* 0x0000000cff057219 */ /* 0x000fca0000011605 */
[----:B------:R-:W1:Y:S01]  /*0ca0*/  LDC R15, c[0x0][0x648] ;  /* 0x00019200ff0f7b82 */ /* 0x000e620000000800 */
[-CC-:B--2---:R-:W-:Y:S02]  /*0cb0*/  SHF.R.U64 R27, R14, R20.reuse, R5.reuse ;  /* 0x000000140e1b7219 */ /* 0x184fe40000001205 */
[----:B------:R-:W-:-:S05]  /*0cc0*/  SHF.R.U32.HI R5, RZ, R20, R5 ;  /* 0x00000014ff057219 */ /* 0x000fca0000011605 */
[----:B------:R-:W2:Y:S01]  /*0cd0*/  LDC R21, c[0x0][0x638] ;  /* 0x00018e00ff157b82 */ /* 0x000ea20000000800 */
[-CC-:B---3--:R-:W-:Y:S02]  /*0ce0*/  SHF.R.U64 R20, R27, R28.reuse, R5.reuse ;  /* 0x0000001c1b147219 */ /* 0x188fe40000001205 */
[-C--:B------:R-:W-:Y:S02]  /*0cf0*/  SHF.L.U32 R3, R3, R28.reuse, RZ ;  /* 0x0000001c03037219 */ /* 0x080fe400000006ff */
[----:B------:R-:W-:Y:S01]  /*0d00*/  SHF.R.U32.HI R5, RZ, R28, R5 ;  /* 0x0000001cff057219 */ /* 0x000fe20000011605 */
[----:B------:R-:W-:Y:S01]  /*0d10*/  IMAD.MOV.U32 R4, RZ, RZ, R20 ;  /* 0x000000ffff047224 */ /* 0x000fe200078e0014 */
[----:B------:R-:W-:Y:S01]  /*0d20*/  LOP3.LUT R12, RZ, R3, RZ, 0x33, !PT ;  /* 0x00000003ff0c7212 */ /* 0x000fe200078e33ff */
[----:B------:R-:W3:Y:S01]  /*0d30*/  LDC R25, c[0x0][0x610] ;  /* 0x00018400ff197b82 */ /* 0x000ee20000000800 */
[----:B------:R-:W-:Y:S05]  /*0d40*/  @!P0 BRA `(.L_x_10) ;  /* 0x0000000000288947 */ /* 0x000fea0003800000 */
[----:B------:R-:W4:Y:S02]  /*0d50*/  LDC R3, c[0x0][0x64c] ;  /* 0x00019300ff037b82 */ /* 0x000f240000000800 */
[----:B----4-:R-:W-:-:S05]  /*0d60*/  IADD3 R3, P0, R20, R3, RZ ;  /* 0x0000000314037210 */ /* 0x010fca0007f1e0ff */
        /* <DEDUP_REMOVED lines=8> */
.L_x_10:
[----:B-1----:R-:W-:Y:S01]  /*0df0*/  SHF.R.U64 R4, R4, R15, R5 ;  /* 0x0000000f04047219 */ /* 0x002fe20000001205 */
[----:B0-----:R-:W-:Y:S01]  /*0e00*/  VIADD R5, R24, 0xffffffff ;  /* 0xffffffff18057836 */ /* 0x001fe20000000000 */
[----:B------:R-:W-:Y:S02]  /*0e10*/  SHF.L.U32 R3, R23, R28, RZ ;  /* 0x0000001c17037219 */ /* 0x000fe400000006ff */
[----:B------:R-:W-:Y:S01]  /*0e20*/  LOP3.LUT R12, R27, R12, RZ, 0xc0, !PT ;  /* 0x0000000c1b0c7212 */ /* 0x000fe200078ec0ff */
[----:B------:R-:W-:Y:S01]  /*0e30*/  IMAD.MOV R8, RZ, RZ, -R4 ;  /* 0x000000ffff087224 */ /* 0x000fe200078e0a04 */
[----:B------:R-:W-:Y:S02]  /*0e40*/  SEL R6, R6, R29, !P1 ;  /* 0x0000001d06067207 */ /* 0x000fe40004800000 */
[----:B------:R-:W-:Y:S01]  /*0e50*/  LOP3.LUT R5, R14, R5, RZ, 0xc0, !PT ;  /* 0x000000050e057212 */ /* 0x000fe200078ec0ff */
[----:B------:R-:W-:Y:S02]  /*0e60*/  IMAD R9, R3, R4, R12 ;  /* 0x0000000403097224 */ /* 0x000fe400078e020c */
[----:B--2---:R-:W-:-:S02]  /*0e70*/  IMAD R3, R8, R21, R20 ;  /* 0x0000001508037224 */ /* 0x004fc400078e0214 */
[----:B---3--:R-:W-:Y:S02]  /*0e80*/  IMAD R6, R9, R25, R6 ;  /* 0x0000001909067224 */ /* 0x008fe400078e0206 */
[----:B------:R-:W-:Y:S02]  /*0e90*/  IMAD R103, R3, R24, R5 ;  /* 0x0000001803677224 */ /* 0x000fe400078e0205 */
[----:B------:R-:W-:-:S03]  /*0ea0*/  IMAD.MOV.U32 R4, RZ, RZ, 0x1 ;  /* 0x00000001ff047424 */ /* 0x000fc600078e00ff */
[----:B------:R-:W-:Y:S02]  /*0eb0*/  SEL R100, R103, R6, !P1 ;  /* 0x0000000667647207 */ /* 0x000fe40004800000 */
[----:B------:R-:W-:Y:S02]  /*0ec0*/  PRMT R3, R4, 0x7610, R3 ;  /* 0x0000761004037816 */ /* 0x000fe40000000003 */
[----:B------:R-:W-:-:S07]  /*0ed0*/  SEL R103, R6, R103, !P1 ;  /* 0x0000006706677207 */ /* 0x000fce0004800000 */
.L_x_8:
[----:B------:R-:W-:-:S08]  /*0ee0*/  NOP ;  /* 0x0000000000007918 */ /* 0x000fd00000000000 */
[----:B------:R-:W0:Y:S02]  /*0ef0*/  USETMAXREG.TRY_ALLOC.CTAPOOL UP0, 0xe8 ;  /* 0x000000e8000079c8 */ /* 0x000e240008000600 */
[----:B0-----:R-:W-:-:S13]  /*0f00*/  PLOP3.LUT P0, PT, PT, PT, UP0, 0x80, 0x0 ;  /* 0x000000000000781c */ /* 0x001fda0003f0f008 */
[----:B------:R-:W-:Y:S05]  /*0f10*/  @!P0 BRA `(.L_x_8) ;  /* 0xfffffffc00f08947 */ /* 0x000fea000383ffff */
[----:B------:R-:W-:Y:S01]  /*0f20*/  ULDC.64 UR4, c[0x0][0x598] ;  /* 0x0001660000047ab9 */ /* 0x000fe20000000a00 */
[----:B------:R-:W-:Y:S01]  /*0f30*/  ULDC.64 UR36, c[0x0][0x208] ;  /* 0x0000820000247ab9 */ /* 0x000fe20000000a00 */
[----:B------:R-:W-:-:S04]  /*0f40*/  ISETP.NE.U32.AND P0, PT, RZ, UR4, PT ;  /* 0x00000004ff007c0c */ /* 0x000fc8000bf05070 */
[----:B------:R-:W-:-:S13]  /*0f50*/  ISETP.NE.AND.EX P0, PT, RZ, UR5, PT, P0 ;  /* 0x00000005ff007c0c */ /* 0x000fda000bf05300 */
[----:B------:R-:W-:Y:S05]  /*0f60*/  @!P0 BRA `(.L_x_11) ;  /* 0x00000000001c8947 */ /* 0x000fea0003800000 */
[----:B------:R-:W0:Y:S02]  /*0f70*/  LDC.64 R4, c[0x0][0x598] ;  /* 0x00016600ff047b82 */ /* 0x000e240000000a00 */
[----:B0-----:R-:W2:Y:S02]  /*0f80*/  LDG.E.64 R4, desc[UR36][R4.64] ;  /* 0x0000002404047981 */ /* 0x001ea4000c1e1b00 */
[----:B--2---:R-:W-:-:S04]  /*0f90*/  ISETP.NE.U32.AND P0, PT, R4, RZ, PT ;  /* 0x000000ff0400720c */ /* 0x004fc80003f05070 */
[----:B------:R-:W-:-:S13]  /*0fa0*/  ISETP.NE.AND.EX P0, PT, R5, RZ, PT, P0 ;  /* 0x000000ff0500720c */ /* 0x000fda0003f05300 */
[----:B------:R-:W-:Y:S05]  /*0fb0*/  @!P0 BRA `(.L_x_11) ;  /* 0x0000000000088947 */ /* 0x000fea0003800000 */
[----:B------:R0:W5:Y:S01]  /*0fc0*/  LD.E R23, desc[UR36][R4.64] ;  /* 0x0000002404177980 */ /* 0x000162000c101900 */
[----:B------:R-:W-:Y:S05]  /*0fd0*/  BRA `(.L_x_12) ;  /* 0x0000000000247947 */ /* 0x000fea0003800000 */
.L_x_11:
[----:B------:R-:W-:Y:S02]  /*0fe0*/  ULDC.64 UR4, c[0x0][0x588] ;  /* 0x0001620000047ab9 */ /* 0x000fe40000000a00 */
[----:B------:R-:W-:-:S04]  /*0ff0*/  ISETP.NE.U32.AND P0, PT, RZ, UR4, PT ;  /* 0x00000004ff007c0c */ /* 0x000fc8000bf05070 */
[----:B------:R-:W-:-:S13]  /*1000*/  ISETP.NE.AND.EX P0, PT, RZ, UR5, PT, P0 ;  /* 0x00000005ff007c0c */ /* 0x000fda000bf05300 */
[----:B------:R-:W-:Y:S05]  /*1010*/  @!P0 BRA `(.L_x_13) ;  /* 0x00000000000c8947 */ /* 0x000fea0003800000 */
[----:B------:R-:W0:Y:S02]  /*1020*/  LDC.64 R4, c[0x0][0x588] ;  /* 0x00016200ff047b82 */ /* 0x000e240000000a00 */
[----:B0-----:R1:W5:Y:S01]  /*1030*/  LDG.E R23, desc[UR36][R4.64] ;  /* 0x0000002404177981 */ /* 0x001362000c1e1900 */
[----:B------:R-:W-:Y:S05]  /*1040*/  BRA `(.L_x_12) ;  /* 0x0000000000087947 */ /* 0x000fea0003800000 */
.L_x_13:
[----:B------:R-:W-:Y:S02]  /*1050*/  ULDC UR4, c[0x0][0x580] ;  /* 0x0001600000047ab9 */ /* 0x000fe40000000800 */
[----:B------:R-:W-:-:S07]  /*1060*/  IMAD.U32 R23, RZ, RZ, UR4 ;  /* 0x00000004ff177e24 */ /* 0x000fce000f8e00ff */
.L_x_12:
[----:B------:R-:W-:Y:S02]  /*1070*/  ULDC.64 UR4, c[0x0][0x5a0] ;  /* 0x0001680000047ab9 */ /* 0x000fe40000000a00 */
[----:B------:R-:W-:-:S04]  /*1080*/  ISETP.NE.U32.AND P0, PT, RZ, UR4, PT ;  /* 0x00000004ff007c0c */ /* 0x000fc8000bf05070 */
[----:B------:R-:W-:-:S13]  /*1090*/  ISETP.NE.AND.EX P0, PT, RZ, UR5, PT, P0 ;  /* 0x00000005ff007c0c */ /* 0x000fda000bf05300 */
[----:B------:R-:W-:Y:S05]  /*10a0*/  @!P0 BRA `(.L_x_14) ;  /* 0x00000000001c8947 */ /* 0x000fea0003800000 */
[----:B01----:R-:W0:Y:S02]  /*10b0*/  LDC.64 R4, c[0x0][0x5a0] ;  /* 0x00016800ff047b82 */ /* 0x003e240000000a00 */
[----:B0-----:R-:W2:Y:S02]  /*10c0*/  LDG.E.64 R4, desc[UR36][R4.64] ;  /* 0x0000002404047981 */ /* 0x001ea4000c1e1b00 */
[----:B--2---:R-:W-:-:S04]  /*10d0*/  ISETP.NE.U32.AND P0, PT, R4, RZ, PT ;  /* 0x000000ff0400720c */ /* 0x004fc80003f05070 */
[----:B------:R-:W-:-:S13]  /*10e0*/  ISETP.NE.AND.EX P0, PT, R5, RZ, PT, P0 ;  /* 0x000000ff0500720c */ /* 0x000fda0003f05300 */
[----:B------:R-:W-:Y:S05]  /*10f0*/  @!P0 BRA `(.L_x_14) ;  /* 0x0000000000088947 */ /* 0x000fea0003800000 */
[----:B------:R0:W5:Y:S01]  /*1100*/  LD.E R90, desc[UR36][R4.64] ;  /* 0x00000024045a7980 */ /* 0x000162000c101900 */
[----:B------:R-:W-:Y:S05]  /*1110*/  BRA `(.L_x_15) ;  /* 0x0000000000247947 */ /* 0x000fea0003800000 */
.L_x_14:
[----:B------:R-:W-:Y:S02]  /*1120*/  ULDC.64 UR4, c[0x0][0x590] ;  /* 0x0001640000047ab9 */ /* 0x000fe40000000a00 */
[----:B------:R-:W-:-:S04]  /*1130*/  ISETP.NE.U32.AND P0, PT, RZ, UR4, PT ;  /* 0x00000004ff007c0c */ /* 0x000fc8000bf05070 */
[----:B------:R-:W-:-:S13]  /*1140*/  ISETP.NE.AND.EX P0, PT, RZ, UR5, PT, P0 ;  /* 0x00000005ff007c0c */ /* 0x000fda000bf05300 */
[----:B------:R-:W-:Y:S05]  /*1150*/  @!P0 BRA `(.L_x_16) ;  /* 0x00000000000c8947 */ /* 0x000fea0003800000 */
[----:B------:R-:W2:Y:S02]  /*1160*/  LDC.64 R90, c[0x0][0x590] ;  /* 0x00016400ff5a7b82 */ /* 0x000ea40000000a00 */
[----:B--2---:R2:W5:Y:S01]  /*1170*/  LDG.E R90, desc[UR36][R90.64] ;  /* 0x000000245a5a7981 */ /* 0x004562000c1e1900 */
[----:B------:R-:W-:Y:S05]  /*1180*/  BRA `(.L_x_15) ;  /* 0x0000000000087947 */ /* 0x000fea0003800000 */
.L_x_16:
[----:B------:R-:W-:Y:S02]  /*1190*/  ULDC UR4, c[0x0][0x584] ;  /* 0x0001610000047ab9 */ /* 0x000fe40000000800 */
[----:B------:R-:W-:-:S07]  /*11a0*/  IMAD.U32 R90, RZ, RZ, UR4 ;  /* 0x00000004ff5a7e24 */ /* 0x000fce000f8e00ff */
.L_x_15:
[----:B------:R-:W-:-:S13]  /*11b0*/  LOP3.LUT P0, RZ, R3, 0xff, RZ, 0xc0, !PT ;  /* 0x000000ff03ff7812 */ /* 0x000fda000780c0ff */
[----:B------:R-:W-:Y:S05]  /*11c0*/  @!P0 EXIT ;  /* 0x000000000000894d */ /* 0x000fea0003800000 */
[----:B------:R-:W3:Y:S01]  /*11d0*/  LDC R93, c[0x0][0x658] ;  /* 0x00019600ff5d7b82 */ /* 0x000ee20000000800 */
[----:B------:R-:W-:Y:S01]  /*11e0*/  LOP3.LUT R7, R7, 0x1, RZ, 0xc0, !PT ;  /* 0x0000000107077812 */ /* 0x000fe200078ec0ff */
[----:B------:R-:W-:Y:S01]  /*11f0*/  ULDC.64 UR6, c[0x0][0x288] ;  /* 0x0000a20000067ab9 */ /* 0x000fe20000000a00 */
[----:B------:R-:W-:Y:S01]  /*1200*/  SHF.R.U32.HI R3, RZ, 0x2, R95 ;  /* 0x00000002ff037819 */ /* 0x000fe2000001165f */
[----:B------:R-:W-:Y:S01]  /*1210*/  UIADD3 UR4, UR7, 0x7f, URZ ;  /* 0x0000007f07047890 */ /* 0x000fe2000fffe03f */
[----:B------:R-:W-:Y:S01]  /*1220*/  SHF.R.U32.HI R0, RZ, 0x1, R0 ;  /* 0x00000001ff007819 */ /* 0x000fe20000011600 */
[----:B------:R-:W-:Y:S01]  /*1230*/  IMAD.SHL.U32 R88, R7, 0x40, RZ ;  /* 0x0000004007587824 */ /* 0x000fe200078e00ff */
[----:B------:R-:W-:Y:S01]  /*1240*/  LOP3.LUT R3, R3, 0x7, RZ, 0xc0, !PT ;  /* 0x0000000703037812 */ /* 0x000fe200078ec0ff */
[----:B------:R-:W4:Y:S01]  /*1250*/  LDC.64 R8, c[0x0][0x5c8] ;  /* 0x00017200ff087b82 */ /* 0x000f220000000a00 */
[----:B------:R-:W-:Y:S01]  /*1260*/  USHF.R.S32.HI UR5, URZ, 0x1f, UR4 ;  /* 0x0000001f3f057899 */ /* 0x000fe20008011404 */
[----:B------:R-:W-:Y:S01]  /*1270*/  LOP3.LUT R0, R0, 0x30, RZ, 0xc0, !PT ;  /* 0x0000003000007812 */ /* 0x000fe200078ec0ff */
[----:B------:R-:W-:Y:S01]  /*1280*/  IMAD.MOV.U32 R6, RZ, RZ, 0x1 ;  /* 0x00000001ff067424 */ /* 0x000fe200078e00ff */
[--C-:B------:R-:W-:Y:S01]  /*1290*/  LOP3.LUT R88, R88, 0x40, R3.reuse, 0xe2, !PT ;  /* 0x0000004058587812 */ /* 0x100fe200078ee203 */
[----:B------:R-:W-:Y:S01]  /*12a0*/  ULEA.HI UR5, UR5, UR4, URZ, 0x7 ;  /* 0x0000000405057291 */ /* 0x000fe2000f8f383f */
[-C--:B01----:R-:W-:Y:S01]  /*12b0*/  IADD3 R4, RZ, -R0.reuse, -R3 ;  /* 0x80000000ff047210 */ /* 0x083fe20007ffe803 */
[----:B------:R-:W-:Y:S01]  /*12c0*/  IMAD.U32 R5, RZ, RZ, UR6 ;  /* 0x00000006ff057e24 */ /* 0x000fe2000f8e00ff */
[----:B------:R-:W0:Y:S01]  /*12d0*/  LDC R97, c[0x0][0x600] ;  /* 0x00018000ff617b82 */ /* 0x000e220000000800 */
[----:B------:R-:W-:Y:S01]  /*12e0*/  LOP3.LUT R88, R88, R0, RZ, 0xfc, !PT ;  /* 0x0000000058587212 */ /* 0x000fe200078efcff */
[----:B------:R-:W-:Y:S01]  /*12f0*/  IMAD.MOV.U32 R0, RZ, RZ, -0x1 ;  /* 0xffffffffff007424 */ /* 0x000fe200078e00ff */
[----:B------:R-:W-:Y:S01]  /*1300*/  USHF.R.S32.HI UR43, URZ, 0x7, UR5 ;  /* 0x000000073f2b7899 */ /* 0x000fe20008011405 */
[----:B------:R-:W-:Y:S01]  /*1310*/  LOP3.LUT R94, R95, 0x3, RZ, 0xc0, !PT ;  /* 0x000000035f5e7812 */ /* 0x000fe200078ec0ff */
[----:B------:R-:W-:Y:S01]  /*1320*/  IMAD R4, R7, -0x40, R4 ;  /* 0xffffffc007047824 */ /* 0x000fe200078e0204 */
[C---:B------:R-:W-:Y:S01]  /*1330*/  LOP3.LUT R96, R95.reuse, 0x80, RZ, 0xc0, !PT ;  /* 0x000000805f607812 */ /* 0x040fe200078ec0ff */
[----:B------:R-:W-:Y:S01]  /*1340*/  UISETP.LT.AND UP0, UPT, UR43, 0x1, UPT ;  /* 0x000000012b00788c */ /* 0x000fe2000bf01270 */
[-C--:B---3--:R-:W-:Y:S01]  /*1350*/  SHF.L.U32 R0, R0, R93.reuse, RZ ;  /* 0x0000005d00007219 */ /* 0x088fe200000006ff */
[----:B------:R-:W-:Y:S01]  /*1360*/  ULDC UR4, c[0x0][0x284] ;  /* 0x0000a10000047ab9 */ /* 0x000fe20000000800 */
[----:B------:R-:W-:Y:S01]  /*1370*/  IMAD R94, R94, -0x2, R5 ;  /* 0xfffffffe5e5e7824 */ /* 0x000fe200078e0205 */
[----:B------:R-:W-:Y:S01]  /*1380*/  USEL UR44, UR43, 0x1, UP0 ;  /* 0x000000012b2c7887 */ /* 0x000fe20008000000 */
[----:B------:R-:W-:Y:S01]  /*1390*/  SHF.L.U32 R93, R6, R93, RZ ;  /* 0x0000005d065d7219 */ /* 0x000fe200000006ff */
[----:B------:R-:W-:Y:S01]  /*13a0*/  IMAD.SHL.U32 R95, R95, 0x2, RZ ;  /* 0x000000025f5f7824 */ /* 0x000fe200078e00ff */
[----:B------:R-:W-:Y:S01]  /*13b0*/  LOP3.LUT R102, R18, 0x1, RZ, 0xfc, !PT ;  /* 0x0000000112667812 */ /* 0x000fe200078efcff */
[----:B------:R-:W-:Y:S01]  /*13c0*/  VIADD R99, R4, UR4 ;  /* 0x0000000404637c36 */ /* 0x000fe20008000000 */
[C---:B----4-:R-:W-:Y:S01]  /*13d0*/  SHF.L.U64.HI R92, R8.reuse, 0x3, R9 ;  /* 0x00000003085c7819 */ /* 0x050fe20000010209 */
[----:B--2---:R-:W-:Y:S01]  /*13e0*/  IMAD.SHL.U32 R91, R8, 0x8, RZ ;  /* 0x00000008085b7824 */ /* 0x004fe200078e00ff */
[----:B------:R-:W-:Y:S01]  /*13f0*/  SHF.R.U32.HI R96, RZ, 0x7, R96 ;  /* 0x00000007ff607819 */ /* 0x000fe20000011660 */
[----:B------:R-:W-:Y:S01]  /*1400*/  IMAD.MOV.U32 R89, RZ, RZ, RZ ;  /* 0x000000ffff597224 */ /* 0x000fe200078e00ff */
[----:B------:R-:W-:Y:S01]  /*1410*/  LOP3.LUT R98, RZ, R0, RZ, 0x33, !PT ;  /* 0x00000000ff627212 */ /* 0x000fe200078e33ff */
[----:B------:R-:W-:Y:S01]  /*1420*/  UIADD3 UR44, UR43, -UR44, URZ ;  /* 0x8000002c2b2c7290 */ /* 0x000fe2000fffe03f */
[----:B------:R-:W-:Y:S01]  /*1430*/  UMOV UR40, URZ ;  /* 0x0000003f00287c82 */ /* 0x000fe20008000000 */
[----:B0-----:R-:W-:Y:S01]  /*1440*/  VIADD R97, R97, 0xffffffff ;  /* 0xffffffff61617836 */ /* 0x001fe20000000000 */
[----:B------:R-:W-:-:S09]  /*1450*/  UMOV UR42, URZ ;  /* 0x0000003f002a7c82 */ /* 0x000fd20008000000 */
.L_x_162:
[----:B0-----:R-:W0:Y:S01]  /*1460*/  SHFL.IDX PT, R0, R96, RZ, 0x1f ;  /* 0x00001fff60007589 */ /* 0x001e2200000e0000 */
[----:B-1----:R-:W1:Y:S01]  /*1470*/  S2UR UR7, SR_CgaCtaId ;  /* 0x00000000000779c3 */ /* 0x002e620000008800 */
[----:B------:R-:W-:Y:S01]  /*1480*/  UMOV UR6, 0x400 ;  /* 0x0000040000067882 */ /* 0x000fe20000000000 */
[----:B0-----:R-:W-:Y:S01]  /*1490*/  R2UR UR4, R0 ;  /* 0x00000000000472ca */ /* 0x001fe200000e0000 */
[----:B-1----:R-:W-:-:S12]  /*14a0*/  ULEA UR6, UR7, UR6, 0x18 ;  /* 0x0000000607067291 */ /* 0x002fd8000f8ec03f */
[----:B------:R-:W-:-:S04]  /*14b0*/  ULEA.HI UR5, UR4, UR4, URZ, 0x1 ;  /* 0x0000000404057291 */ /* 0x000fc8000f8f083f */
[----:B------:R-:W-:-:S04]  /*14c0*/  ULOP3.LUT UR5, UR5, 0x7fffe, URZ, 0xc0, !UPT ;  /* 0x0007fffe05057892 */ /* 0x000fc8000f8ec03f */
[----:B------:R-:W-:-:S03]  /*14d0*/  UIADD3 UR5, UR4, -UR5, URZ ;  /* 0x8000000504057290 */ /* 0x000fc6000fffe03f */
[----:B------:R-:W-:Y:S01]  /*14e0*/  ULDC UR4, c[0x0][0x28c] ;  /* 0x0000a30000047ab9 */ /* 0x000fe20000000800 */
[----:B------:R-:W-:Y:S01]  /*14f0*/  ULEA UR5, UR5, UR6, 0xd ;  /* 0x0000000605057291 */ /* 0x000fe2000f8e683f */
[----:B------:R-:W-:-:S03]  /*1500*/  ISETP.LT.AND P0, PT, RZ, UR4, PT ;  /* 0x00000004ff007c0c */ /* 0x000fc6000bf01270 */
[----:B------:R-:W-:-:S04]  /*1510*/  UIADD3 UR5, UR5, 0x100, URZ ;  /* 0x0000010005057890 */ /* 0x000fc8000fffe03f */
[----:B------:R-:W-:-:S04]  /*1520*/  USHF.R.U32.HI UR5, URZ, 0x4, UR5 ;  /* 0x000000043f057899 */ /* 0x000fc80008011605 */
[----:B------:R-:W-:-:S04]  /*1530*/  ULOP3.LUT UR5, UR5, 0x3fff, URZ, 0xc0, !UPT ;  /* 0x00003fff05057892 */ /* 0x000fc8000f8ec03f */
[----:B------:R-:W-:Y:S01]  /*1540*/  ULOP3.LUT UR45, UR5, 0x10000, URZ, 0xfc, !UPT ;  /* 0x00010000052d7892 */ /* 0x000fe2000f8efc3f */
[----:B--2345:R-:W-:Y:S11]  /*1550*/  @P0 BRA `(.L_x_17) ;  /* 0x0000000000400947 */ /* 0x03cff60003800000 */
[----:B------:R-:W-:Y:S01]  /*1560*/  MOV R0, 0x0 ;  /* 0x0000000000007802 */ /* 0x000fe20000000f00 */
[----:B------:R-:W-:Y:S01]  /*1570*/  ULDC.64 UR4, c[0x4][0x68] ;  /* 0x01001a0000047ab9 */ /* 0x000fe20000000a00 */
[----:B------:R-:W-:Y:S01]  /*1580*/  ULDC.64 UR6, c[0x4][0x8] ;  /* 0x0100020000067ab9 */ /* 0x000fe20000000a00 */
[----:B------:R-:W-:Y:S01]  /*1590*/  IMAD.U32 R4, RZ, RZ, UR4 ;  /* 0x00000004ff047e24 */ /* 0x000fe2000f8e00ff */
[----:B------:R0:W1:Y:S01]  /*15a0*/  LDC.64 R14, c[0x4][R0] ;  /* 0x01000000000e7b82 */ /* 0x0000620000000a00 */
[----:B------:R-:W-:Y:S01]  /*15b0*/  IMAD.U32 R5, RZ, RZ, UR5 ;  /* 0x00000005ff057e24 */ /* 0x000fe2000f8e00ff */
[----:B------:R-:W-:Y:S01]  /*15c0*/  ULDC.64 UR4, c[0x4][0x70] ;  /* 0x01001c0000047ab9 */ /* 0x000fe20000000a00 */
[----:B------:R-:W-:Y:S02]  /*15d0*/  IMAD.U32 R10, RZ, RZ, UR6 ;  /* 0x00000006ff0a7e24 */ /* 0x000fe4000f8e00ff */
[----:B------:R-:W-:Y:S02]  /*15e0*/  IMAD.U32 R6, RZ, RZ, UR4 ;  /* 0x00000004ff067e24 */ /* 0x000fe4000f8e00ff */
[----:B------:R-:W-:-:S02]  /*15f0*/  IMAD.U32 R7, RZ, RZ, UR5 ;  /* 0x00000005ff077e24 */ /* 0x000fc4000f8e00ff */
[----:B------:R-:W-:Y:S02]  /*1600*/  IMAD.U32 R11, RZ, RZ, UR7 ;  /* 0x00000007ff0b7e24 */ /* 0x000fe4000f8e00ff */
[----:B------:R-:W-:Y:S02]  /*1610*/  IMAD.MOV.U32 R8, RZ, RZ, 0x1e1 ;  /* 0x000001e1ff087424 */ /* 0x000fe400078e00ff */
[----:B------:R-:W-:Y:S02]  /*1620*/  IMAD.MOV.U32 R12, RZ, RZ, 0x1 ;  /* 0x00000001ff0c7424 */ /* 0x000fe400078e00ff */
[----:B0-----:R-:W-:-:S07]  /*1630*/  IMAD.MOV.U32 R13, RZ, RZ, RZ ;  /* 0x000000ffff0d7224 */ /* 0x001fce00078e00ff */
[----:B------:R-:W-:-:S07]  /*1640*/  LEPC R20, `(.L_x_17) ;  /* 0x000000001014794e */ /* 0x000fce0000000000 */
[----:B-1---5:R-:W-:Y:S05]  /*1650*/  CALL.ABS.NOINC R14 ;  /* 0x000000000e007343 */ /* 0x022fea0003c00000 */
.L_x_17:
[----:B------:R-:W-:-:S13]  /*1660*/  ISETP.NE.AND P0, PT, R102, 0x3, PT ;  /* 0x000000036600780c */ /* 0x000fda0003f05270 */
[----:B------:R-:W-:Y:S05]  /*1670*/  @!P0 BRA `(.L_x_18) ;  /* 0x0000000000048947 */ /* 0x000fea0003800000 */
[----:B------:R-:W-:Y:S01]  /*1680*/  BPT.TRAP 0x1 ;  /* 0x000000040000795c */ /* 0x000fe20000300000 */
.L_x_18:
[----:B------:R-:W0:Y:S01]  /*1690*/  S2UR UR5, SR_CgaCtaId ;  /* 0x00000000000579c3 */ /* 0x000e220000008800 */
[----:B------:R-:W-:Y:S01]  /*16a0*/  UMOV UR4, 0x400 ;  /* 0x0000040000047882 */ /* 0x000fe20000000000 */
[----:B------:R-:W-:Y:S02]  /*16b0*/  IMAD.U32 R0, RZ, RZ, UR40 ;  /* 0x00000028ff007e24 */ /* 0x000fe4000f8e00ff */
[----:B------:R-:W-:-:S03]  /*16c0*/  IMAD.U32 R3, RZ, RZ, UR42 ;  /* 0x0000002aff037e24 */ /* 0x000fc6000f8e00ff */
[----:B------:R-:W-:Y:S01]  /*16d0*/  SHF.L.U32 R0, R0, 0x1f, RZ ;  /* 0x0000001f00007819 */ /* 0x000fe200000006ff */
[----:B0-----:R-:W-:-:S06]  /*16e0*/  ULEA UR4, UR5, UR4, 0x18 ;  /* 0x0000000405047291 */ /* 0x001fcc000f8ec03f */
[----:B------:R-:W-:-:S04]  /*16f0*/  IMAD.U32 R6, RZ, RZ, UR4 ;  /* 0x00000004ff067e24 */ /* 0x000fc8000f8e00ff */
[----:B------:R-:W-:-:S04]  /*1700*/  IMAD R3, R3, 0x8, R6 ;  /* 0x0000000803037824 */ /* 0x000fc800078e0206 */
[----:B------:R0:W1:Y:S01]  /*1710*/  SYNCS.PHASECHK.TRANS64.TRYWAIT P1, [R3+URZ], R0 ;  /* 0x00000000030075a7 */ /* 0x000062000802017f */
[----:B------:R-:W-:Y:S05]  /*1720*/  @!P0 BRA `(.L_x_19) ;  /* 0x0000000000048947 */ /* 0x000fea0003800000 */
[----:B------:R-:W-:Y:S01]  /*1730*/  BPT.TRAP 0x1 ;  /* 0x000000040000795c */ /* 0x000fe20000300000 */
.L_x_19:
[----:B------:R-:W-:-:S05]  /*1740*/  IMAD.U32 R4, RZ, RZ, UR44 ;  /* 0x0000002cff047e24 */ /* 0x000fca000f8e00ff */
[----:B------:R-:W-:Y:S01]  /*1750*/  ISETP.GE.AND P2, PT, R4, 0x1, PT ;  /* 0x000000010400780c */ /* 0x000fe20003f46270 */
[----:B-1----:R-:W-:-:S12]  /*1760*/  @P1 BRA `(.L_x_20) ;  /* 0x0000000000081947 */ /* 0x002fd80003800000 */
[----:B------:R-:W1:Y:S02]  /*1770*/  SYNCS.PHASECHK.TRANS64.TRYWAIT P1, [R3+URZ], R0 ;  /* 0x00000000030075a7 */ /* 0x000e64000802017f */
[----:B-1----:R-:W-:Y:S05]  /*1780*/  @!P1 BRA `(.L_x_21) ;  /* 0x0000006800689947 */ /* 0x002fea0003800000 */
.L_x_20:
[----:B------:R-:W-:Y:S05]  /*1790*/  WARPSYNC.ALL ;  /* 0x0000000000007948 */ /* 0x000fea0003800000 */
[----:B------:R-:W-:Y:S01]  /*17a0*/  R2UR UR4, R6 ;  /* 0x00000000060472ca */ /* 0x000fe200000e0000 */
[----:B------:R-:W-:Y:S01]  /*17b0*/  ULEA UR5, UR42, UR45, 0xb ;  /* 0x0000002d2a057291 */ /* 0x000fe2000f8e583f */
[----:B------:R-:W-:Y:S01]  /*17c0*/  WARPGROUP.ARRIVE ;  /* 0x00000000000079c5 */ /* 0x000fe20000000000 */
[----:B------:R-:W-:Y:S01]  /*17d0*/  UMOV UR9, 0x40000040 ;  /* 0x4000004000097882 */ /* 0x000fe20000000000 */
[----:B------:R-:W-:-:S04]  /*17e0*/  UMOV UR11, 0x40000040 ;  /* 0x40000040000b7882 */ /* 0x000fc80000000000 */
[----:B------:R-:W-:-:S05]  /*17f0*/  UMOV UR8, UR5 ;  /* 0x0000000500087c82 */ /* 0x000fca0008000000 */
[----:B------:R-:W-:-:S04]  /*1800*/  UIADD3 UR4, UR4, 0x18100, URZ ;  /* 0x0001810004047890 */ /* 0x000fc8000fffe03f */
[----:B------:R-:W-:-:S04]  /*1810*/  USHF.R.U32.HI UR4, URZ, 0x4, UR4 ;  /* 0x000000043f047899 */ /* 0x000fc80008011604 */
[----:B------:R-:W-:-:S04]  /*1820*/  ULOP3.LUT UR4, UR4, 0x3fff, URZ, 0xc0, !UPT ;  /* 0x00003fff04047892 */ /* 0x000fc8000f8ec03f */
[----:B------:R-:W-:-:S04]  /*1830*/  ULOP3.LUT UR4, UR4, 0x10000, URZ, 0xfc, !UPT ;  /* 0x0001000004047892 */ /* 0x000fc8000f8efc3f */
[----:B------:R-:W-:-:S07]  /*1840*/  ULEA UR6, UR42, UR4, 0xb ;  /* 0x000000042a067291 */ /* 0x000fce000f8e583f */
[----:B------:R-:W-:Y:S02]  /*1850*/  UMOV UR10, UR6 ;  /* 0x00000006000a7c82 */ /* 0x000fe40008000000 */
[----:B------:R-:W-:Y:S01]  /*1860*/  HGMMA.64x128x16.F32.BF16 R24, gdesc[UR8], RZ, !UPT, gsb0 ;  /* 0x01e00000081879f0 */ /* 0x000fe2000c0018ff */
[----:B------:R-:W-:Y:S02]  /*1870*/  UIADD3 UR8, UR5, 0x2, URZ ;  /* 0x0000000205087890 */ /* 0x000fe4000fffe03f */
[----:B------:R-:W-:Y:S01]  /*1880*/  UIADD3 UR10, UR6, 0x2, URZ ;  /* 0x00000002060a7890 */ /* 0x000fe2000fffe03f */
[----:B------:R-:W-:Y:S01]  /*1890*/  UMOV UR9, 0x40000040 ;  /* 0x4000004000097882 */ /* 0x000fe20000000000 */
[----:B------:R-:W-:Y:S01]  /*18a0*/  UMOV UR11, 0x40000040 ;  /* 0x40000040000b7882 */ /* 0x000fe20000000000 */
[----:B------:R-:W-:Y:S02]  /*18b0*/  WARPGROUP.DEPBAR.LE gsb0, 0x0 ;  /* 0x00008000000079c5 */ /* 0x000fe40000010000 */
[----:B------:R-:W-:-:S06]  /*18c0*/  WARPGROUP.ARRIVE ;  /* 0x00000000000079c5 */ /* 0x000fcc0000000000 */
[----:B------:R-:W-:Y:S01]  /*18d0*/  HGMMA.64x128x16.F32.BF16 R24, gdesc[UR8], R24, gsb0 ;  /* 0x01e00000081879f0 */ /* 0x000fe20008001818 */
        /* <DEDUP_REMOVED lines=41> */
[----:B------:R-:W-:Y:S03]  /*1b70*/  HGMMA.64x128x16.F32.BF16 R24, gdesc[UR8], R24, gsb0 ;  /* 0x01e00000081879f0 */ /* 0x000fe60008001818 */
[----:B------:R-:W-:Y:S02]  /*1b80*/  WARPGROUP.DEPBAR.LE gsb0, 0x0 ;  /* 0x00008000000079c5 */ /* 0x000fe40000010000 */
[----:B------:R-:W-:Y:S05]  /*1b90*/  @!P2 BRA `(.L_x_22) ;  /* 0x000000040098a947 */ /* 0x000fea0003800000 */
[----:B------:R-:W-:Y:S01]  /*1ba0*/  UIADD3 UR5, UR42, 0x1, URZ ;  /* 0x000000012a057890 */ /* 0x000fe2000fffe03f */
[----:B01----:R-:W-:Y:S02]  /*1bb0*/  IMAD.U32 R0, RZ, RZ, UR44 ;  /* 0x0000002cff007e24 */ /* 0x003fe4000f8e00ff */
[----:B------:R-:W-:Y:S01]  /*1bc0*/  IMAD.U32 R3, RZ, RZ, UR42 ;  /* 0x0000002aff037e24 */ /* 0x000fe2000f8e00ff */
[----:B------:R-:W-:-:S04]  /*1bd0*/  UISETP.NE.AND UP0, UPT, UR5, 0x3, UPT ;  /* 0x000000030500788c */ /* 0x000fc8000bf05270 */
[----:B------:R-:W-:Y:S02]  /*1be0*/  USEL UR6, URZ, 0x1, UP0 ;  /* 0x000000013f067887 */ /* 0x000fe40008000000 */
[----:B------:R-:W-:Y:S02]  /*1bf0*/  USEL UR5, UR5, URZ, UP0 ;  /* 0x0000003f05057287 */ /* 0x000fe40008000000 */
[----:B------:R-:W-:-:S06]  /*1c00*/  ULOP3.LUT UR6, UR40, UR6, URZ, 0x3c, !UPT ;  /* 0x0000000628067292 */ /* 0x000fcc000f8e3c3f */
[----:B------:R-:W-:-:S07]  /*1c10*/  IMAD.U32 R7, RZ, RZ, UR6 ;  /* 0x00000006ff077e24 */ /* 0x000fce000f8e00ff */
.L_x_29:
[----:B------:R-:W-:Y:S05]  /*1c20*/  @!P0 BRA `(.L_x_23) ;  /* 0x0000000000048947 */ /* 0x000fea0003800000 */
[----:B------:R-:W-:Y:S01]  /*1c30*/  BPT.TRAP 0x1 ;  /* 0x000000040000795c */ /* 0x000fe20000300000 */
.L_x_23:
[----:B------:R-:W0:Y:S01]  /*1c40*/  S2UR UR7, SR_CgaCtaId ;  /* 0x00000000000779c3 */ /* 0x000e220000008800 */
[----:B------:R-:W-:Y:S01]  /*1c50*/  UMOV UR6, 0x400 ;  /* 0x0000040000067882 */ /* 0x000fe20000000000 */
[----:B------:R-:W-:Y:S01]  /*1c60*/  IMAD.U32 R5, RZ, RZ, UR5 ;  /* 0x00000005ff057e24 */ /* 0x000fe2000f8e00ff */
[----:B------:R-:W-:Y:S01]  /*1c70*/  SHF.L.U32 R4, R7, 0x1f, RZ ;  /* 0x0000001f07047819 */ /* 0x000fe200000006ff */
[----:B0-----:R-:W-:-:S06]  /*1c80*/  ULEA UR6, UR7, UR6, 0x18 ;  /* 0x0000000607067291 */ /* 0x001fcc000f8ec03f */
[----:B------:R-:W-:-:S04]  /*1c90*/  IMAD.U32 R6, RZ, RZ, UR6 ;  /* 0x00000006ff067e24 */ /* 0x000fc8000f8e00ff */
[----:B------:R-:W-:-:S04]  /*1ca0*/  IMAD R5, R5, 0x8, R6 ;  /* 0x0000000805057824 */ /* 0x000fc800078e0206 */
[----:B------:R0:W1:Y:S01]  /*1cb0*/  SYNCS.PHASECHK.TRANS64.TRYWAIT P1, [R5+URZ], R4 ;  /* 0x00000004050075a7 */ /* 0x000062000802017f */
[----:B------:R-:W-:Y:S05]  /*1cc0*/  @!P0 BRA `(.L_x_24) ;  /* 0x0000000000048947 */ /* 0x000fea0003800000 */
[----:B------:R-:W-:Y:S01]  /*1cd0*/  BPT.TRAP 0x1 ;  /* 0x000000040000795c */ /* 0x000fe20000300000 */
.L_x_24:
[----:B-1----:R-:W-:Y:S05]  /*1ce0*/  @P1 BRA `(.L_x_25) ;  /* 0x0000000000081947 */ /* 0x002fea0003800000 */
[----:B------:R-:W1:Y:S02]  /*1cf0*/  SYNCS.PHASECHK.TRANS64.TRYWAIT P1, [R5+URZ], R4 ;  /* 0x00000004050075a7 */ /* 0x000e64000802017f */
[----:B-1----:R-:W-:Y:S05]  /*1d00*/  @!P1 BRA `(.L_x_26) ;  /* 0x00000064001c9947 */ /* 0x002fea0003800000 */
.L_x_25:
[----:B------:R-:W-:Y:S01]  /*1d10*/  ULEA UR6, UR5, UR45, 0xb ;  /* 0x0000002d05067291 */ /* 0x000fe2000f8e583f */
[----:B------:R-:W-:Y:S01]  /*1d20*/  WARPGROUP.ARRIVE ;  /* 0x00000000000079c5 */ /* 0x000fe20000000000 */
[----:B------:R-:W-:Y:S01]  /*1d30*/  ULEA UR7, UR5, UR4, 0xb ;  /* 0x0000000405077291 */ /* 0x000fe2000f8e583f */
[----:B------:R-:W-:Y:S01]  /*1d40*/  UMOV UR9, 0x40000040 ;  /* 0x4000004000097882 */ /* 0x000fe20000000000 */
[----:B------:R-:W-:-:S03]  /*1d50*/  UMOV UR11, 0x40000040 ;  /* 0x40000040000b7882 */ /* 0x000fc60000000000 */
[----:B------:R-:W-:Y:S02]  /*1d60*/  UMOV UR8, UR6 ;  /* 0x0000000600087c82 */ /* 0x000fe40008000000 */
[----:B------:R-:W-:Y:S02]  /*1d70*/  UMOV UR10, UR7 ;  /* 0x00000007000a7c82 */ /* 0x000fe40008000000 */
[----:B------:R-:W-:Y:S01]  /*1d80*/  HGMMA.64x128x16.F32.BF16 R24, gdesc[UR8], R24, gsb0 ;  /* 0x01e00000081879f0 */ /* 0x000fe20008001818 */
[----:B------:R-:W-:Y:S02]  /*1d90*/  UIADD3 UR8, UR6, 0x2, URZ ;  /* 0x0000000206087890 */ /* 0x000fe4000fffe03f */
[----:B------:R-:W-:Y:S01]  /*1da0*/  UIADD3 UR10, UR7, 0x2, URZ ;  /* 0x00000002070a7890 */ /* 0x000fe2000fffe03f */
[----:B------:R-:W-:Y:S01]  /*1db0*/  UMOV UR9, 0x40000040 ;  /* 0x4000004000097882 */ /* 0x000fe20000000000 */
[----:B------:R-:W-:Y:S01]  /*1dc0*/  UMOV UR11, 0x40000040 ;  /* 0x40000040000b7882 */ /* 0x000fe20000000000 */
[----:B------:R-:W-:-:S02]  /*1dd0*/  WARPGROUP.DEPBAR.LE gsb0, 0x0 ;  /* 0x00008000000079c5 */ /* 0x000fc40000010000 */
        /* <DEDUP_REMOVED lines=46> */
[----:B------:R-:W-:Y:S01]  /*20c0*/  BPT.TRAP 0x1 ;  /* 0x000000040000795c */ /* 0x000fe20000300000 */
.L_x_27:
[----:B------:R-:W-:-:S13]  /*20d0*/  ISETP.NE.AND P1, PT, R22, RZ, PT ;  /* 0x000000ff1600720c */ /* 0x000fda0003f25270 */
[----:B01----:R-:W-:-:S04]  /*20e0*/  @P1 IMAD R4, R3, 0x8, R6 ;  /* 0x0000000803041824 */ /* 0x003fc800078e0206 */
[----:B------:R-:W-:-:S05]  /*20f0*/  @P1 VIADD R4, R4, 0x18 ;  /* 0x0000001804041836 */ /* 0x000fca0000000000 */
[----:B------:R-:W-:-:S04]  /*2100*/  @P1 PRMT R4, R19, 0x654, R4 ;  /* 0x0000065413041816 */ /* 0x000fc80000000004 */
[----:B------:R0:W-:Y:S01]  /*2110*/  @P1 SYNCS.ARRIVE.TRANS64.RED.A1T0 RZ, [R4+URZ], RZ ;  /* 0x000000ff04ff19a7 */ /* 0x0001e2000810043f */
[----:B------:R-:W-:-:S13]  /*2120*/  ISETP.GT.U32.AND P1, PT, R18, 0x1, PT ;  /* 0x000000011200780c */ /* 0x000fda0003f24070 */
[----:B0-----:R-:W-:Y:S05]  /*2130*/  @P1 BRA `(.L_x_28) ;  /* 0x0000000000041947 */ /* 0x001fea0003800000 */
[----:B------:R-:W-:Y:S01]  /*2140*/  BPT.TRAP 0x1 ;  /* 0x000000040000795c */ /* 0x000fe20000300000 */
.L_x_28:
[----:B------:R-:W-:Y:S01]  /*2150*/  UIADD3 UR5, UR5, 0x1, URZ ;  /* 0x0000000105057890 */ /* 0x000fe2000fffe03f */
[C---:B------:R-:W-:Y:S01]  /*2160*/  ISETP.GT.AND P2, PT, R0.reuse, 0x1, PT ;  /* 0x000000010000780c */ /* 0x040fe20003f44270 */
[----:B------:R-:W-:Y:S02]  /*2170*/  VIADD R3, R3, 0x1 ;  /* 0x0000000103037836 */ /* 0x000fe40000000000 */
[----:B------:R-:W-:Y:S01]  /*2180*/  UISETP.NE.AND UP0, UPT, UR5, 0x3, UPT ;  /* 0x000000030500788c */ /* 0x000fe2000bf05270 */
[----:B------:R-:W-:Y:S02]  /*2190*/  VIADD R0, R0, 0xffffffff ;  /* 0xffffffff00007836 */ /* 0x000fe40000000000 */
[C---:B------:R-:W-:Y:S01]  /*21a0*/  ISETP.NE.AND P1, PT, R3.reuse, 0x3, PT ;  /* 0x000000030300780c */ /* 0x040fe20003f25270 */
[----:B------:R-:W-:Y:S02]  /*21b0*/  USEL UR6, URZ, 0x1, UP0 ;  /* 0x000000013f067887 */ /* 0x000fe40008000000 */
[----:B------:R-:W-:Y:S01]  /*21c0*/  USEL UR5, UR5, URZ, UP0 ;  /* 0x0000003f05057287 */ /* 0x000fe20008000000 */
[----:B------:R-:W-:-:S03]  /*21d0*/  SEL R3, R3, RZ, P1 ;  /* 0x000000ff03037207 */ /* 0x000fc60000800000 */
[----:B------:R-:W-:Y:S01]  /*21e0*/  LOP3.LUT R7, R7, UR6, RZ, 0x3c, !PT ;  /* 0x0000000607077c12 */ /* 0x000fe2000f8e3cff */
[----:B------:R-:W-:Y:S07]  /*21f0*/  @P2 BRA `(.L_x_29) ;  /* 0xfffffff800882947 */ /* 0x000fee000383ffff */
.L_x_22:
[----:B01----:R-:W0:Y:S02]  /*2200*/  LDC R0, c[0x0][0x28c] ;  /* 0x0000a300ff007b82 */ /* 0x003e240000000800 */
[----:B0-----:R-:W-:-:S13]  /*2210*/  ISETP.GE.AND P1, PT, R0, 0x1, PT ;  /* 0x000000010000780c */ /* 0x001fda0003f26270 */
[----:B------:R-:W-:Y:S05]  /*2220*/  @!P1 BRA `(.L_x_30) ;  /* 0x0000000000449947 */ /* 0x000fea0003800000 */
[----:B------:R-:W-:Y:S05]  /*2230*/  @!P0 BRA `(.L_x_31) ;  /* 0x0000000000048947 */ /* 0x000fea0003800000 */
[----:B------:R-:W-:Y:S01]  /*2240*/  BPT.TRAP 0x1 ;  /* 0x000000040000795c */ /* 0x000fe20000300000 */
.L_x_31:
[----:B------:R-:W-:-:S13]  /*2250*/  ISETP.NE.AND P0, PT, R22, RZ, PT ;  /* 0x000000ff1600720c */ /* 0x000fda0003f05270 */
[----:B------:R-:W-:-:S05]  /*2260*/  VOTEU.ANY UP0, P0 ;  /* 0x00000000003f7886 */ /* 0x000fca0000000100 */
[----:B------:R-:W-:-:S06]  /*2270*/  @UP0 UIADD3 UR4, UR44, UR42, URZ ;  /* 0x0000002a2c040290 */ /* 0x000fcc000fffe03f */
[----:B------:R-:W-:Y:S02]  /*2280*/  IMAD.U32 R4, RZ, RZ, UR4 ;  /* 0x00000004ff047e24 */ /* 0x000fe4000f8e00ff */
[----:B------:R-:W-:Y:S02]  /*2290*/  IMAD.U32 R3, RZ, RZ, UR4 ;  /* 0x00000004ff037e24 */ /* 0x000fe4000f8e00ff */
[----:B------:R-:W-:-:S05]  /*22a0*/  @P0 IMAD.WIDE.U32 R4, R4, -0x55555555, RZ ;  /* 0xaaaaaaab04040825 */ /* 0x000fca00078e00ff */
[----:B------:R-:W-:-:S05]  /*22b0*/  @P0 SHF.R.U32.HI R0, RZ, 0x1, R5 ;  /* 0x00000001ff000819 */ /* 0x000fca0000011605 */
[----:B------:R-:W-:-:S04]  /*22c0*/  @P0 IMAD R0, R0, -0x3, R3 ;  /* 0xfffffffd00000824 */ /* 0x000fc800078e0203 */
[----:B------:R-:W-:-:S04]  /*22d0*/  @P0 IMAD R0, R0, 0x8, R6 ;  /* 0x0000000800000824 */ /* 0x000fc800078e0206 */
[----:B------:R-:W-:-:S05]  /*22e0*/  @P0 VIADD R0, R0, 0x18 ;  /* 0x0000001800000836 */ /* 0x000fca0000000000 */
[----:B------:R-:W-:-:S04]  /*22f0*/  @P0 PRMT R0, R19, 0x654, R0 ;  /* 0x0000065413000816 */ /* 0x000fc80000000000 */
[----:B------:R0:W-:Y:S01]  /*2300*/  @P0 SYNCS.ARRIVE.TRANS64.RED.A1T0 RZ, [R0+URZ], RZ ;  /* 0x000000ff00ff09a7 */ /* 0x0001e2000810043f */
[----:B------:R-:W-:-:S13]  /*2310*/  ISETP.GT.U32.AND P0, PT, R18, 0x1, PT ;  /* 0x000000011200780c */ /* 0x000fda0003f04070 */
[----:B0-----:R-:W-:Y:S05]  /*2320*/  @P0 BRA `(.L_x_30) ;  /* 0x0000000000040947 */ /* 0x001fea0003800000 */
[----:B------:R-:W-:Y:S01]  /*2330*/  BPT.TRAP 0x1 ;  /* 0x000000040000795c */ /* 0x000fe20000300000 */
.L_x_30:
[----:B------:R-:W-:Y:S01]  /*2340*/  IMAD.SHL.U32 R100, R100, 0x80, RZ ;  /* 0x0000008064647824 */ /* 0x000fe200078e00ff */
[----:B------:R-:W-:Y:S01]  /*2350*/  UIADD3 UR42, UR43, UR42, URZ ;  /* 0x0000002a2b2a7290 */ /* 0x000fe2000fffe03f */
[----:B------:R-:W-:Y:S01]  /*2360*/  SHF.R.S32.HI R11, RZ, 0x1f, R101 ;  /* 0x0000001fff0b7819 */ /* 0x000fe20000011465 */
[----:B------:R-:W-:Y:S01]  /*2370*/  UISETP.GE.U32.AND UP1, UPT, UR43, 0x3, UPT ;  /* 0x000000032b00788c */ /* 0x000fe2000bf26070 */
[----:B------:R-:W-:Y:S01]  /*2380*/  IMAD.SHL.U32 R6, R103, 0x80, RZ ;  /* 0x0000008067067824 */ /* 0x000fe200078e00ff */
[----:B------:R-:W-:Y:S01]  /*2390*/  ULDC UR7, c[0x0][0x288] ;  /* 0x0000a20000077ab9 */ /* 0x000fe20000000800 */
[C---:B------:R-:W-:Y:S01]  /*23a0*/  LOP3.LUT R8, R100.reuse, 0x6, R95, 0xf8, !PT ;  /* 0x0000000664087812 */ /* 0x040fe200078ef85f */
[----:B------:R-:W-:Y:S01]  /*23b0*/  UISETP.GT.U32.AND UP0, UPT, UR42, 0x2, UPT ;  /* 0x000000022a00788c */ /* 0x000fe2000bf04070 */
[----:B------:R-:W-:Y:S01]  /*23c0*/  ISETP.GE.AND P0, PT, R100, UR7, PT ;  /* 0x0000000764007c0c */ /* 0x000fe2000bf06270 */
[----:B------:R-:W-:Y:S01]  /*23d0*/  ULDC.64 UR4, c[0x0][0x5d0] ;  /* 0x0001740000047ab9 */ /* 0x000fe20000000a00 */
[--C-:B------:R-:W-:Y:S01]  /*23e0*/  SHF.R.S32.HI R9, RZ, 0x1f, R8.reuse ;  /* 0x0000001fff097819 */ /* 0x100fe20000011408 */
[----:B------:R-:W-:Y:S01]  /*23f0*/  ULDC UR10, c[0x0][0x284] ;  /* 0x0000a100000a7ab9 */ /* 0x000fe20000000800 */
[----:B------:R-:W-:Y:S01]  /*2400*/  IMAD R0, R11, UR4, RZ ;  /* 0x000000040b007c24 */ /* 0x000fe2000f8e02ff */
[----:B------:R-:W-:Y:S01]  /*2410*/  UISETP.LT.U32.AND UP0, UPT, UR43, 0x3, UP0 ;  /* 0x000000032b00788c */ /* 0x000fe20008701070 */
[----:B------:R-:W-:Y:S01]  /*2420*/  ISETP.GE.OR P0, PT, R6, UR10, P0 ;  /* 0x0000000a06007c0c */ /* 0x000fe20008706670 */
[----:B------:R-:W-:Y:S01]  /*2430*/  IMAD.WIDE.U32 R4, R101, UR4, R8 ;  /* 0x0000000465047c25 */ /* 0x000fe2000f8e0008 */
[----:B------:R-:W-:Y:S01]  /*2440*/  ULDC.64 UR8, c[0x0][0x5c8] ;  /* 0x0001720000087ab9 */ /* 0x000fe20000000a00 */
[----:B------:R-:W-:-:S02]  /*2450*/  USEL UR6, URZ, 0x1, !UP0 ;  /* 0x000000013f067887 */ /* 0x000fc4000c000000 */
[----:B------:R-:W-:Y:S01]  /*2460*/  IMAD R3, R101, UR5, R0 ;  /* 0x0000000565037c24 */ /* 0x000fe2000f8e0200 */
[----:B------:R-:W-:Y:S01]  /*2470*/  @UP1 UIMAD.WIDE.U32 UR4, UR42, -0x55555555, URZ ;  /* 0xaaaaaaab2a0418a5 */ /* 0x000fe2000f8e003f */
[----:B------:R-:W-:Y:S01]  /*2480*/  IMAD.WIDE R104, R103, 0x80, R88 ;  /* 0x0000008067687825 */ /* 0x000fe200078e0258 */
[----:B------:R-:W-:Y:S02]  /*2490*/  ULOP3.LUT UR40, UR40, UR6, URZ, 0x3c, !UPT ;  /* 0x0000000628287292 */ /* 0x000fe4000f8e3c3f */
[----:B------:R-:W-:Y:S01]  /*24a0*/  @UP1 USHF.R.U32.HI UR4, URZ, 0x1, UR5 ;  /* 0x000000013f041899 */ /* 0x000fe20008011605 */
[----:B------:R-:W-:Y:S02]  /*24b0*/  IMAD.IADD R5, R5, 0x1, R3 ;  /* 0x0000000105057824 */ /* 0x000fe400078e0203 */
[----:B------:R-:W-:Y:S01]  /*24c0*/  IMAD R3, R105, UR8, RZ ;  /* 0x0000000869037c24 */ /* 0x000fe2000f8e02ff */
[----:B------:R-:W-:Y:S01]  /*24d0*/  @UP1 ULOP3.LUT UR40, UR40, 0x1, UR4, 0x78, !UPT ;  /* 0x0000000128281892 */ /* 0x000fe2000f8e7804 */
[----:B------:R-:W-:-:S04]  /*24e0*/  IMAD.WIDE.U32 R106, R104, UR8, R4 ;  /* 0x00000008686a7c25 */ /* 0x000fc8000f8e0004 */
[----:B------:R-:W-:Y:S02]  /*24f0*/  IMAD R7, R104, UR9, R3 ;  /* 0x0000000968077c24 */ /* 0x000fe4000f8e0203 */
[----:B------:R-:W-:Y:S01]  /*2500*/  IMAD.MOV.U32 R0, RZ, RZ, -0x1 ;  /* 0xffffffffff007424 */ /* 0x000fe200078e00ff */
[----:B------:R-:W-:Y:S06]  /*2510*/  @P0 BRA `(.L_x_32) ;  /* 0x00000040001c0947 */ /* 0x000fec0003800000 */
[----:B-----5:R-:W-:Y:S01]  /*2520*/  FSETP.NEU.AND P0, PT, R90, RZ, PT ;  /* 0x000000ff5a00720b */ /* 0x020fe20003f0d000 */
[----:B------:R-:W-:Y:S01]  /*2530*/  IMAD.IADD R4, R94, 0x1, -R100 ;  /* 0x000000015e047824 */ /* 0x000fe200078e0a64 */
[----:B------:R-:W-:Y:S01]  /*2540*/  BSSY B0, `(.L_x_32) ;  /* 0x0000404000007945 */ /* 0x000fe20003800000 */
[----:B------:R-:W-:Y:S02]  /*2550*/  IMAD.IADD R3, R99, 0x1, -R6 ;  /* 0x0000000163037824 */ /* 0x000fe400078e0a06 */
[----:B------:R-:W-:Y:S01]  /*2560*/  IMAD.IADD R103, R107, 0x1, R7 ;  /* 0x000000016b677824 */ /* 0x000fe200078e0207 */
[----:B------:R-:W-:-:S04]  /*2570*/  ISETP.GT.AND P2, PT, R4, RZ, PT ;  /* 0x000000ff0400720c */ /* 0x000fc80003f44270 */
[----:B------:R-:W-:-:S03]  /*2580*/  ISETP.GT.AND P1, PT, R3, RZ, P2 ;  /* 0x000000ff0300720c */ /* 0x000fc60001724270 */
[----:B------:R-:W-:Y:S10]  /*2590*/  @!P0 BRA `(.L_x_33) ;  /* 0x0000002c00288947 */ /* 0x000ff40003800000 */
[----:B------:R-:W0:Y:S01]  /*25a0*/  LDC.64 R110, c[0x0][0x5b8] ;  /* 0x00016e00ff6e7b82 */ /* 0x000e220000000a00 */
[----:B------:R-:W-:-:S07]  /*25b0*/  ULDC.64 UR4, c[0x0][0x5c0] ;  /* 0x0001700000047ab9 */ /* 0x000fce0000000a00 */
[----:B------:R-:W1:Y:S08]  /*25c0*/  LDC.64 R112, c[0x0][0x5b0] ;  /* 0x00016c00ff707b82 */ /* 0x000e700000000a00 */
[----:B------:R-:W2:Y:S01]  /*25d0*/  LDC.64 R114, c[0x0][0x5a8] ;  /* 0x00016a00ff727b82 */ /* 0x000ea20000000a00 */
[-C--:B0-----:R-:W-:Y:S02]  /*25e0*/  IMAD R6, R11, R110.reuse, RZ ;  /* 0x0000006e0b067224 */ /* 0x081fe400078e02ff */
[----:B------:R-:W-:-:S04]  /*25f0*/  IMAD.WIDE.U32 R108, R101, R110, R8 ;  /* 0x0000006e656c7225 */ /* 0x000fc800078e0008 */
[----:B------:R-:W-:Y:S02]  /*2600*/  IMAD R107, R101, R111, R6 ;  /* 0x0000006f656b7224 */ /* 0x000fe400078e0206 */
[-C--:B-1----:R-:W-:Y:S02]  /*2610*/  IMAD R5, R105, R112.reuse, RZ ;  /* 0x0000007069057224 */ /* 0x082fe400078e02ff */
[----:B------:R-:W-:Y:S02]  /*2620*/  IMAD.IADD R13, R109, 0x1, R107 ;  /* 0x000000016d0d7824 */ /* 0x000fe400078e026b */
[----:B------:R-:W-:Y:S02]  /*2630*/  IMAD.MOV.U32 R12, RZ, RZ, R108 ;  /* 0x000000ffff0c7224 */ /* 0x000fe400078e006c */
[C---:B------:R-:W-:Y:S02]  /*2640*/  IMAD R111, R104.reuse, R113, R5 ;  /* 0x00000071686f7224 */ /* 0x040fe400078e0205 */
[----:B------:R-:W-:-:S04]  /*2650*/  IMAD.WIDE.U32 R6, R104, R112, R12 ;  /* 0x0000007068067225 */ /* 0x000fc800078e000c */
[----:B------:R-:W-:Y:S01]  /*2660*/  IMAD.IADD R5, R7, 0x1, R111 ;  /* 0x0000000107057824 */ /* 0x000fe200078e026f */
[----:B--2---:R-:W-:-:S04]  /*2670*/  LEA R14, P0, R6, R114, 0x1 ;  /* 0x00000072060e7211 */ /* 0x004fc800078008ff */
[----:B------:R-:W-:-:S05]  /*2680*/  LEA.HI.X R15, R6, R115, R5, 0x1, P0 ;  /* 0x00000073060f7211 */ /* 0x000fca00000f0c05 */
[----:B------:R0:W2:Y:S01]  /*2690*/  @P1 LDG.E.LTC128B.U16 R5, desc[UR36][R14.64] ;  /* 0x000000240e051981 */ /* 0x0000a2000c1e1520 */
[----:B------:R-:W-:Y:S01]  /*26a0*/  LEA R10, P0, R106, UR4, 0x1 ;  /* 0x000000046a0a7c11 */ /* 0x000fe2000f8008ff */
[----:B------:R-:W-:Y:S01]  /*26b0*/  IMAD.WIDE.U32 R6, R104, R112, R8 ;  /* 0x0000007068067225 */ /* 0x000fe200078e0008 */
[----:B------:R-:W-:Y:S03]  /*26c0*/  BSSY B1, `(.L_x_34) ;  /* 0x0000012000017945 */ /* 0x000fe60003800000 */
[----:B------:R-:W-:Y:S02]  /*26d0*/  IMAD.IADD R7, R111, 0x1, R7 ;  /* 0x000000016f077824 */ /* 0x000fe400078e0207 */
[----:B------:R-:W-:Y:S01]  /*26e0*/  IMAD.WIDE.U32 R20, R101, R110, R6 ;  /* 0x0000006e65147225 */ /* 0x000fe200078e0006 */
[----:B0-----:R-:W-:-:S03]  /*26f0*/  SHF.L.U64.HI R15, R112, 0x3, R113 ;  /* 0x00000003700f7819 */ /* 0x001fc60000010271 */
[----:B------:R-:W-:Y:S01]  /*2700*/  IMAD.IADD R7, R107, 0x1, R21 ;  /* 0x000000016b077824 */ /* 0x000fe200078e0215 */
[----:B------:R-:W-:Y:S01]  /*2710*/  LEA R6, P4, R20, R114, 0x1 ;  /* 0x0000007214067211 */ /* 0x000fe200078808ff */
[----:B------:R-:W-:-:S03]  /*2720*/  IMAD.SHL.U32 R14, R112, 0x8, RZ ;  /* 0x00000008700e7824 */ /* 0x000fc600078e00ff */
[----:B------:R-:W-:Y:S01]  /*2730*/  LEA.HI.X R7, R20, R115, R7, 0x1, P4 ;  /* 0x0000007314077211 */ /* 0x000fe200020f0c07 */
[----:B--2---:R-:W-:-:S04]  /*2740*/  IMAD.U32 R11, R5, 0x10000, RZ ;  /* 0x00010000050b7824 */ /* 0x004fc800078e00ff */
[----:B------:R-:W-:-:S04]  /*2750*/  FMUL R11, R11, R90 ;  /* 0x0000005a0b0b7220 */ /* 0x000fc80000400000 */
[----:B------:R-:W-:Y:S01]  /*2760*/  FFMA R24, R24, R23, R11 ;  /* 0x0000001718187223 */ /* 0x000fe2000000000b */
[----:B------:R-:W-:Y:S02]  /*2770*/  LEA.HI.X R11, R106, UR5, R103, 0x1, P0 ;  /* 0x000000056a0b7c11 */ /* 0x000fe400080f0c67 */
[----:B------:R-:W-:Y:S02]  /*2780*/  ISETP.GT.AND P0, PT, R4, 0x1, PT ;  /* 0x000000010400780c */ /* 0x000fe40003f04270 */
[----:B------:R-:W-:Y:S02]  /*2790*/  F2FP.BF16.F32.PACK_AB R24, RZ, R24 ;  /* 0x00000018ff18723e */ /* 0x000fe400000010ff */
[----:B------:R-:W-:-:S03]  /*27a0*/  ISETP.GT.AND P3, PT, R3, RZ, P0 ;  /* 0x000000ff0300720c */ /* 0x000fc60000764270 */
[----:B------:R0:W-:Y:S10]  /*27b0*/  @P1 STG.E.U16 desc[UR36][R10.64], R24 ;  /* 0x000000180a001986 */ /* 0x0001f4000c101524 */
[----:B------:R-:W-:Y:S05]  /*27c0*/  @!P3 BRA `(.L_x_35) ;  /* 0x000000000004b947 */ /* 0x000fea0003800000 */
[----:B------:R1:W5:Y:S02]  /*27d0*/  LDG.E.LTC128B.U16 R5, desc[UR36][R6.64+0x2] ;  /* 0x0000022406057981 */ /* 0x000364000c1e1520 */
.L_x_35:
[----:B------:R-:W-:Y:S05]  /*27e0*/  BSYNC B1 ;  /* 0x0000000000017941 */ /* 0x000fea0003800000 */
.L_x_34:
[----:B-----5:R-:W-:Y:S01]  /*27f0*/  IMAD.U32 R103, R5, 0x10000, RZ ;  /* 0x0001000005677824 */ /* 0x020fe200078e00ff */
[----:B------:R-:W-:Y:S01]  /*2800*/  ISETP.GT.AND P2, PT, R3, 0x8, P2 ;  /* 0x000000080300780c */ /* 0x000fe20001744270 */
[----:B------:R-:W-:Y:S01]  /*2810*/  IMAD.WIDE.U32 R20, R104, R112, R14 ;  /* 0x0000007068147225 */ /* 0x000fe200078e000e */
[----:B0-----:R-:W-:-:S03]  /*2820*/  PRMT R24, R5, 0x7610, R24 ;  /* 0x0000761005187816 */ /* 0x001fc60000000018 */
[----:B------:R-:W-:Y:S01]  /*2830*/  FMUL R12, R103, R90 ;  /* 0x0000005a670c7220 */ /* 0x000fe20000400000 */
[----:B------:R-:W-:Y:S01]  /*2840*/  IMAD.IADD R111, R111, 0x1, R21 ;  /* 0x000000016f6f7824 */ /* 0x000fe200078e0215 */
[----:B------:R-:W-:Y:S02]  /*2850*/  IADD3 R108, P1, R108, R20, RZ ;  /* 0x000000146c6c7210 */ /* 0x000fe40007f3e0ff */
[----:B------:R-:W-:-:S03]  /*2860*/  FFMA R12, R25, R23, R12 ;  /* 0x00000017190c7223 */ /* 0x000fc6000000000c */
[----:B------:R-:W-:Y:S02]  /*2870*/  IMAD.X R13, R111, 0x1, R13, P1 ;  /* 0x000000016f0d7824 */ /* 0x000fe400008e060d */
[----:B------:R-:W-:Y:S02]  /*2880*/  F2FP.BF16.F32.PACK_AB R12, RZ, R12 ;  /* 0x0000000cff0c723e */ /* 0x000fe400000010ff */
[----:B------:R-:W-:Y:S02]  /*2890*/  LEA R14, P1, R108, R114, 0x1 ;  /* 0x000000726c0e7211 */ /* 0x000fe400078208ff */
[----:B------:R-:W-:Y:S02]  /*28a0*/  PRMT R21, R12, 0x7610, R21 ;  /* 0x000076100c157816 */ /* 0x000fe40000000015 */
[----:B------:R-:W-:-:S03]  /*28b0*/  LEA.HI.X R15, R108, R115, R13, 0x1, P1 ;  /* 0x000000736c0f7211 */ /* 0x000fc600008f0c0d */
[----:B------:R0:W-:Y:S04]  /*28c0*/  @P3 STG.E.U16 desc[UR36][R10.64+0x2], R21 ;  /* 0x000002150a003986 */ /* 0x0001e8000c101524 */
[----:B------:R-:W2:Y:S01]  /*28d0*/  @P2 LDG.E.LTC128B.U16 R24, desc[UR36][R14.64] ;  /* 0x000000240e182981 */ /* 0x000ea2000c1e1520 */
[----:B------:R-:W-:Y:S01]  /*28e0*/  IADD3 R20, P1, R8, R20, RZ ;  /* 0x0000001408147210 */ /* 0x000fe20007f3e0ff */
[----:B------:R-:W-:Y:S01]  /*28f0*/  BSSY B1, `(.L_x_36) ;  /* 0x0000011000017945 */ /* 0x000fe20003800000 */
[----:B------:R-:W-:Y:S02]  /*2900*/  SHF.L.U64.HI R13, R91, 0x1, R92 ;  /* 0x000000015b0d7819 */ /* 0x000fe4000001025c */
[----:B------:R-:W-:Y:S01]  /*2910*/  ISETP.GT.AND P0, PT, R3, 0x8, P0 ;  /* 0x000000080300780c */ /* 0x000fe20000704270 */
[----:B0-----:R-:W-:Y:S01]  /*2920*/  IMAD.X R21, R9, 0x1, R111, P1 ;  /* 0x0000000109157824 */ /* 0x001fe200008e066f */
[----:B------:R-:W-:Y:S01]  /*2930*/  LEA R12, P1, R91, R10, 0x1 ;  /* 0x0000000a5b0c7211 */ /* 0x000fe200078208ff */
[----:B------:R-:W-:-:S04]  /*2940*/  IMAD.WIDE.U32 R20, R101, R110, R20 ;  /* 0x0000006e65147225 */ /* 0x000fc800078e0014 */
[----:B------:R-:W-:Y:S01]  /*2950*/  IMAD.X R13, R13, 0x1, R11, P1 ;  /* 0x000000010d0d7824 */ /* 0x000fe200008e060b */
[----:B------:R-:W-:Y:S01]  /*2960*/  LEA R8, P3, R20, R114, 0x1 ;  /* 0x0000007214087211 */ /* 0x000fe200078608ff */
[----:B------:R-:W-:-:S05]  /*2970*/  IMAD.IADD R9, R107, 0x1, R21 ;  /* 0x000000016b097824 */ /* 0x000fca00078e0215 */
[----:B------:R-:W-:Y:S01]  /*2980*/  LEA.HI.X R9, R20, R115, R9, 0x1, P3 ;  /* 0x0000007314097211 */ /* 0x000fe200018f0c09 */
[----:B--2---:R-:W-:-:S04]  /*2990*/  IMAD.U32 R5, R24, 0x10000, RZ ;  /* 0x0001000018057824 */ /* 0x004fc800078e00ff */
[----:B------:R-:W-:-:S04]  /*29a0*/  FMUL R5, R5, R90 ;  /* 0x0000005a05057220 */ /* 0x000fc80000400000 */
[----:B------:R-:W-:-:S05]  /*29b0*/  FFMA R5, R26, R23, R5 ;  /* 0x000000171a057223 */ /* 0x000fca0000000005 */
[----:B------:R-:W-:-:S05]  /*29c0*/  F2FP.BF16.F32.PACK_AB R5, RZ, R5 ;  /* 0x00000005ff05723e */ /* 0x000fca00000010ff */
[----:B------:R0:W-:Y:S01]  /*29d0*/  @P2 STG.E.U16 desc[UR36][R12.64], R5 ;  /* 0x000000050c002986 */ /* 0x0001e2000c101524 */
[----:B------:R-:W-:Y:S05]  /*29e0*/  @!P0 BRA `(.L_x_37) ;  /* 0x0000000000048947 */ /* 0x000fea0003800000 */
[----:B------:R2:W5:Y:S02]  /*29f0*/  LDG.E.LTC128B.U16 R24, desc[UR36][R8.64+0x2] ;  /* 0x0000022408187981 */ /* 0x000564000c1e1520 */
.L_x_37:
[----:B------:R-:W-:Y:S05]  /*2a00*/  BSYNC B1 ;  /* 0x0000000000017941 */ /* 0x000fea0003800000 */
.L_x_36:
[----:B0----5:R-:W-:Y:S01]  /*2a10*/  IMAD.U32 R5, R24, 0x10000, RZ ;  /* 0x0001000018057824 */ /* 0x021fe200078e00ff */
[----:B------:R-:W-:Y:S01]  /*2a20*/  ISETP.GT.AND P1, PT, R4, 0x8, PT ;  /* 0x000000080400780c */ /* 0x000fe20003f24270 */
[----:B------:R-:W-:Y:S02]  /*2a30*/  BSSY B1, `(.L_x_38) ;  /* 0x0000008000017945 */ /* 0x000fe40003800000 */
[----:B------:R-:W-:Y:S01]  /*2a40*/  FMUL R14, R5, R90 ;  /* 0x0000005a050e7220 */ /* 0x000fe20000400000 */
[----:B------:R-:W-:-:S03]  /*2a50*/  ISETP.GT.AND P2, PT, R3, RZ, P1 ;  /* 0x000000ff0300720c */ /* 0x000fc60000f44270 */
[----:B------:R-:W-:-:S05]  /*2a60*/  FFMA R14, R27, R23, R14 ;  /* 0x000000171b0e7223 */ /* 0x000fca000000000e */
[----:B------:R-:W-:-:S05]  /*2a70*/  F2FP.BF16.F32.PACK_AB R14, RZ, R14 ;  /* 0x0000000eff0e723e */ /* 0x000fca00000010ff */
[----:B------:R0:W-:Y:S01]  /*2a80*/  @P0 STG.E.U16 desc[UR36][R12.64+0x2], R14 ;  /* 0x0000020e0c000986 */ /* 0x0001e2000c101524 */
[----:B------:R-:W-:Y:S05]  /*2a90*/  @!P2 BRA `(.L_x_39) ;  /* 0x000000000004a947 */ /* 0x000fea0003800000 */
[----:B------:R3:W5:Y:S02]  /*2aa0*/  LDG.E.LTC128B.U16 R24, desc[UR36][R6.64+0x10] ;  /* 0x0000102406187981 */ /* 0x000764000c1e1520 */
.L_x_39:
[----:B------:R-:W-:Y:S05]  /*2ab0*/  BSYNC B1 ;  /* 0x0000000000017941 */ /* 0x000fea0003800000 */
.L_x_38:
[----:B-----5:R-:W-:Y:S01]  /*2ac0*/  IMAD.U32 R5, R24, 0x10000, RZ ;  /* 0x0001000018057824 */ /* 0x020fe200078e00ff */
        /* <DEDUP_REMOVED lines=9> */
.L_x_41:
[----:B------:R-:W-:Y:S05]  /*2b60*/  BSYNC B1 ;  /* 0x0000000000017941 */ /* 0x000fea0003800000 */
.L_x_40:
[----:B----45:R-:W-:Y:S01]  /*2b70*/  IMAD.U32 R5, R24, 0x10000, RZ ;  /* 0x0001000018057824 */ /* 0x030fe200078e00ff */
[----:B------:R-:W-:Y:S01]  /*2b80*/  ISETP.GT.AND P1, PT, R3, 0x8, P1 ;  /* 0x000000080300780c */ /* 0x000fe20000f24270 */
[----:B------:R-:W-:Y:S02]  /*2b90*/  BSSY B1, `(.L_x_42) ;  /* 0x0000007000017945 */ /* 0x000fe40003800000 */
[----:B0-----:R-:W-:-:S04]  /*2ba0*/  FMUL R14, R5, R90 ;  /* 0x0000005a050e7220 */ /* 0x001fc80000400000 */
[----:B------:R-:W-:-:S05]  /*2bb0*/  FFMA R14, R29, R23, R14 ;  /* 0x000000171d0e7223 */ /* 0x000fca000000000e */
[----:B------:R-:W-:-:S05]  /*2bc0*/  F2FP.BF16.F32.PACK_AB R14, RZ, R14 ;  /* 0x0000000eff0e723e */ /* 0x000fca00000010ff */
[----:B------:R0:W-:Y:S01]  /*2bd0*/  @P3 STG.E.U16 desc[UR36][R10.64+0x12], R14 ;  /* 0x0000120e0a003986 */ /* 0x0001e2000c101524 */
[----:B------:R-:W-:Y:S05]  /*2be0*/  @!P1 BRA `(.L_x_43) ;  /* 0x0000000000049947 */ /* 0x000fea0003800000 */
[----:B------:R4:W5:Y:S02]  /*2bf0*/  LDG.E.LTC128B.U16 R24, desc[UR36][R8.64+0x10] ;  /* 0x0000102408187981 */ /* 0x000964000c1e1520 */
.L_x_43:
[----:B------:R-:W-:Y:S05]  /*2c00*/  BSYNC B1 ;  /* 0x0000000000017941 */ /* 0x000fea0003800000 */
.L_x_42:
[----:B-----5:R-:W-:Y:S01]  /*2c10*/  IMAD.U32 R5, R24, 0x10000, RZ ;  /* 0x0001000018057824 */ /* 0x020fe200078e00ff */
[----:B------:R-:W-:Y:S01]  /*2c20*/  ISETP.GT.AND P0, PT, R3, 0x8, P0 ;  /* 0x000000080300780c */ /* 0x000fe20000704270 */
[----:B------:R-:W-:Y:S02]  /*2c30*/  BSSY B1, `(.L_x_44) ;  /* 0x0000007000017945 */ /* 0x000fe40003800000 */
[----:B------:R-:W-:-:S04]  /*2c40*/  FMUL R5, R5, R90 ;  /* 0x0000005a05057220 */ /* 0x000fc80000400000 */
[----:B------:R-:W-:-:S05]  /*2c50*/  FFMA R5, R30, R23, R5 ;  /* 0x000000171e057223 */ /* 0x000fca0000000005 */
[----:B------:R-:W-:-:S05]  /*2c60*/  F2FP.BF16.F32.PACK_AB R5, RZ, R5 ;  /* 0x00000005ff05723e */ /* 0x000fca00000010ff */
[----:B------:R0:W-:Y:S01]  /*2c70*/  @P1 STG.E.U16 desc[UR36][R12.64+0x10], R5 ;  /* 0x000010050c001986 */ /* 0x0001e2000c101524 */
[----:B------:R-:W-:Y:S05]  /*2c80*/  @!P0 BRA `(.L_x_45) ;  /* 0x0000000000048947 */ /* 0x000fea0003800000 */
[----:B------:R0:W5:Y:S02]  /*2c90*/  LDG.E.LTC128B.U16 R24, desc[UR36][R8.64+0x12] ;  /* 0x0000122408187981 */ /* 0x000164000c1e1520 */
.L_x_45:
[----:B------:R-:W-:Y:S05]  /*2ca0*/  BSYNC B1 ;  /* 0x0000000000017941 */ /* 0x000fea0003800000 */
.L_x_44:
        /* <DEDUP_REMOVED lines=10> */
.L_x_47:
[----:B------:R-:W-:Y:S05]  /*2d50*/  BSYNC B1 ;  /* 0x0000000000017941 */ /* 0x000fea0003800000 */
.L_x_46:
        /* <DEDUP_REMOVED lines=10> */
.L_x_49:
[----:B------:R-:W-:Y:S05]  /*2e00*/  BSYNC B1 ;  /* 0x0000000000017941 */ /* 0x000fea0003800000 */
.L_x_48:
[----:B0----5:R-:W-:Y:S01]  /*2e10*/  IMAD.U32 R5, R24, 0x10000, RZ ;  /* 0x0001000018057824 */ /* 0x021fe200078e00ff */
        /* <DEDUP_REMOVED lines=8> */
.L_x_51:
[----:B------:R-:W-:Y:S05]  /*2ea0*/  BSYNC B1 ;  /* 0x0000000000017941 */ /* 0x000fea0003800000 */
.L_x_50:
        /* <DEDUP_REMOVED lines=9> */
.L_x_53:
[----:B------:R-:W-:Y:S05]  /*2f40*/  BSYNC B1 ;  /* 0x0000000000017941 */ /* 0x000fea0003800000 */
.L_x_52:
        /* <DEDUP_REMOVED lines=10> */
.L_x_55:
[----:B------:R-:W-:Y:S05]  /*2ff0*/  BSYNC B1 ;  /* 0x0000000000017941 */ /* 0x000fea0003800000 */
.L_x_54:
        /* <DEDUP_REMOVED lines=10> */
.L_x_57:
[----:B------:R-:W-:Y:S05]  /*30a0*/  BSYNC B1 ;  /* 0x0000000000017941 */ /* 0x000fea0003800000 */
.L_x_56:
        /* <DEDUP_REMOVED lines=9> */
.L_x_59:
[----:B------:R-:W-:Y:S05]  /*3140*/  BSYNC B1 ;  /* 0x0000000000017941 */ /* 0x000fea0003800000 */
.L_x_58:
        /* <DEDUP_REMOVED lines=9> */
.L_x_61:
[----:B------:R-:W-:Y:S05]  /*31e0*/  BSYNC B1 ;  /* 0x0000000000017941 */ /* 0x000fea0003800000 */
.L_x_60:
        /* <DEDUP_REMOVED lines=10> */
.L_x_63:
[----:B------:R-:W-:Y:S05]  /*3290*/  BSYNC B1 ;  /* 0x0000000000017941 */ /* 0x000fea0003800000 */
.L_x_62:
        /* <DEDUP_REMOVED lines=10> */
.L_x_65:
[----:B------:R-:W-:Y:S05]  /*3340*/  BSYNC B1 ;  /* 0x0000000000017941 */ /* 0x000fea0003800000 */
.L_x_64:
        /* <DEDUP_REMOVED lines=9> */
.L_x_67:
[----:B------:R-:W-:Y:S05]  /*33e0*/  BSYNC B1 ;  /* 0x0000000000017941 */ /* 0x000fea0003800000 */
.L_x_66:
        /* <DEDUP_REMOVED lines=9> */
.L_x_69:
[----:B------:R-:W-:Y:S05]  /*3480*/  BSYNC B1 ;  /* 0x0000000000017941 */ /* 0x000fea0003800000 */
.L_x_68:
        /* <DEDUP_REMOVED lines=10> */
.L_x_71:
[----:B------:R-:W-:Y:S05]  /*3530*/  BSYNC B1 ;  /* 0x0000000000017941 */ /* 0x000fea0003800000 */
.L_x_70:
        /* <DEDUP_REMOVED lines=10> */
.L_x_73:
[----:B------:R-:W-:Y:S05]  /*35e0*/  BSYNC B1 ;  /* 0x0000000000017941 */ /* 0x000fea0003800000 */
.L_x_72:
        /* <DEDUP_REMOVED lines=9> */
.L_x_75:
[----:B------:R-:W-:Y:S05]  /*3680*/  BSYNC B1 ;  /* 0x0000000000017941 */ /* 0x000fea0003800000 */
.L_x_74:
        /* <DEDUP_REMOVED lines=9> */
.L_x_77:
[----:B------:R-:W-:Y:S05]  /*3720*/  BSYNC B1 ;  /* 0x0000000000017941 */ /* 0x000fea0003800000 */
.L_x_76:
        /* <DEDUP_REMOVED lines=10> */
.L_x_79:
[----:B------:R-:W-:Y:S05]  /*37d0*/  BSYNC B1 ;  /* 0x0000000000017941 */ /* 0x000fea0003800000 */
.L_x_78:
        /* <DEDUP_REMOVED lines=10> */
.L_x_81:
[----:B------:R-:W-:Y:S05]  /*3880*/  BSYNC B1 ;  /* 0x0000000000017941 */ /* 0x000fea0003800000 */
.L_x_80:
        /* <DEDUP_REMOVED lines=9> */
.L_x_83:
[----:B------:R-:W-:Y:S05]  /*3920*/  BSYNC B1 ;  /* 0x0000000000017941 */ /* 0x000fea0003800000 */
.L_x_82:
        /* <DEDUP_REMOVED lines=9> */
.L_x_85:
[----:B------:R-:W-:Y:S05]  /*39c0*/  BSYNC B1 ;  /* 0x0000000000017941 */ /* 0x000fea0003800000 */
.L_x_84:
        /* <DEDUP_REMOVED lines=10> */
.L_x_87:
[----:B------:R-:W-:Y:S05]  /*3a70*/  BSYNC B1 ;  /* 0x0000000000017941 */ /* 0x000fea0003800000 */
.L_x_86:
        /* <DEDUP_REMOVED lines=10> */
.L_x_89:
[----:B------:R-:W-:Y:S05]  /*3b20*/  BSYNC B1 ;  /* 0x0000000000017941 */ /* 0x000fea0003800000 */
.L_x_88:
        /* <DEDUP_REMOVED lines=9> */
.L_x_91:
[----:B------:R-:W-:Y:S05]  /*3bc0*/  BSYNC B1 ;  /* 0x0000000000017941 */ /* 0x000fea0003800000 */
.L_x_90:
        /* <DEDUP_REMOVED lines=9> */
.L_x_93:
[----:B------:R-:W-:Y:S05]  /*3c60*/  BSYNC B1 ;  /* 0x0000000000017941 */ /* 0x000fea0003800000 */
.L_x_92:
        /* <DEDUP_REMOVED lines=10> */
.L_x_95:
[----:B------:R-:W-:Y:S05]  /*3d10*/  BSYNC B1 ;  /* 0x0000000000017941 */ /* 0x000fea0003800000 */
.L_x_94:
        /* <DEDUP_REMOVED lines=10> */
.L_x_97:
[----:B------:R-:W-:Y:S05]  /*3dc0*/  BSYNC B1 ;  /* 0x0000000000017941 */ /* 0x000fea0003800000 */
.L_x_96:
        /* <DEDUP_REMOVED lines=9> */
.L_x_99:
[----:B------:R-:W-:Y:S05]  /*3e60*/  BSYNC B1 ;  /* 0x0000000000017941 */ /* 0x000fea0003800000 */
.L_x_98:
        /* <DEDUP_REMOVED lines=9> */
.L_x_101:
[----:B------:R-:W-:Y:S05]  /*3f00*/  BSYNC B1 ;  /* 0x0000000000017941 */ /* 0x000fea0003800000 */
.L_x_100:
        /* <DEDUP_REMOVED lines=10> */
.L_x_103:
[----:B------:R-:W-:Y:S05]  /*3fb0*/  BSYNC B1 ;  /* 0x0000000000017941 */ /* 0x000fea0003800000 */
.L_x_102:
        /* <DEDUP_REMOVED lines=10> */
.L_x_105:
[----:B------:R-:W-:Y:S05]  /*4060*/  BSYNC B1 ;  /* 0x0000000000017941 */ /* 0x000fea0003800000 */
.L_x_104:
        /* <DEDUP_REMOVED lines=9> */
.L_x_107:
[----:B------:R-:W-:Y:S05]  /*4100*/  BSYNC B1 ;  /* 0x0000000000017941 */ /* 0x000fea0003800000 */
.L_x_106:
        /* <DEDUP_REMOVED lines=9> */
.L_x_109:
[----:B------:R-:W-:Y:S05]  /*41a0*/  BSYNC B1 ;  /* 0x0000000000017941 */ /* 0x000fea0003800000 */
.L_x_108:
        /* <DEDUP_REMOVED lines=10> */
.L_x_111:
[----:B------:R-:W-:Y:S05]  /*4250*/  BSYNC B1 ;  /* 0x0000000000017941 */ /* 0x000fea0003800000 */
.L_x_110:
        /* <DEDUP_REMOVED lines=10> */
.L_x_113:
[----:B------:R-:W-:Y:S05]  /*4300*/  BSYNC B1 ;  /* 0x0000000000017941 */ /* 0x000fea0003800000 */
.L_x_112:
        /* <DEDUP_REMOVED lines=9> */
.L_x_115:
[----:B------:R-:W-:Y:S05]  /*43a0*/  BSYNC B1 ;  /* 0x0000000000017941 */ /* 0x000fea0003800000 */
.L_x_114:
        /* <DEDUP_REMOVED lines=9> */
.L_x_117:
[----:B------:R-:W-:Y:S05]  /*4440*/  BSYNC B1 ;  /* 0x0000000000017941 */ /* 0x000fea0003800000 */
.L_x_116:
        /* <DEDUP_REMOVED lines=10> */
.L_x_119:
[----:B------:R-:W-:Y:S05]  /*44f0*/  BSYNC B1 ;  /* 0x0000000000017941 */ /* 0x000fea0003800000 */
.L_x_118:
        /* <DEDUP_REMOVED lines=10> */
.L_x_121:
[----:B------:R-:W-:Y:S05]  /*45a0*/  BSYNC B1 ;  /* 0x0000000000017941 */ /* 0x000fea0003800000 */
.L_x_120:
        /* <DEDUP_REMOVED lines=9> */
.L_x_123:
[----:B------:R-:W-:Y:S05]  /*4640*/  BSYNC B1 ;  /* 0x0000000000017941 */ /* 0x000fea0003800000 */
.L_x_122:
        /* <DEDUP_REMOVED lines=9> */
.L_x_125:
[----:B------:R-:W-:Y:S05]  /*46e0*/  BSYNC B1 ;  /* 0x0000000000017941 */ /* 0x000fea0003800000 */
.L_x_124:
        /* <DEDUP_REMOVED lines=10> */
.L_x_127:
[----:B------:R-:W-:Y:S05]  /*4790*/  BSYNC B1 ;  /* 0x0000000000017941 */ /* 0x000fea0003800000 */
.L_x_126:
        /* <DEDUP_REMOVED lines=10> */
.L_x_129:
[----:B------:R-:W-:Y:S05]  /*4840*/  BSYNC B1 ;  /* 0x0000000000017941 */ /* 0x000fea0003800000 */
.L_x_128:
        /* <DEDUP_REMOVED lines=9> */
.L_x_131:
[----:B------:R-:W-:Y:S05]  /*48e0*/  BSYNC B1 ;  /* 0x0000000000017941 */ /* 0x000fea0003800000 */
.L_x_130:
        /* <DEDUP_REMOVED lines=9> */
.L_x_133:
[----:B------:R-:W-:Y:S05]  /*4980*/  BSYNC B1 ;  /* 0x0000000000017941 */ /* 0x000fea0003800000 */
.L_x_132:
        /* <DEDUP_REMOVED lines=10> */
.L_x_135:
[----:B------:R-:W-:Y:S05]  /*4a30*/  BSYNC B1 ;  /* 0x0000000000017941 */ /* 0x000fea0003800000 */
.L_x_134:
        /* <DEDUP_REMOVED lines=10> */
.L_x_137:
[----:B------:R-:W-:Y:S05]  /*4ae0*/  BSYNC B1 ;  /* 0x0000000000017941 */ /* 0x000fea0003800000 */
.L_x_136:
        /* <DEDUP_REMOVED lines=9> */
.L_x_139:
[----:B------:R-:W-:Y:S05]  /*4b80*/  BSYNC B1 ;  /* 0x0000000000017941 */ /* 0x000fea0003800000 */
.L_x_138:
        /* <DEDUP_REMOVED lines=9> */
.L_x_141:
[----:B------:R-:W-:Y:S05]  /*4c20*/  BSYNC B1 ;  /* 0x0000000000017941 */ /* 0x000fea0003800000 */
.L_x_140:
        /* <DEDUP_REMOVED lines=10> */
.L_x_143:
[----:B------:R-:W-:Y:S05]  /*4cd0*/  BSYNC B1 ;  /* 0x0000000000017941 */ /* 0x000fea0003800000 */
.L_x_142:
        /* <DEDUP_REMOVED lines=10> */
.L_x_145:
[----:B------:R-:W-:Y:S05]  /*4d80*/  BSYNC B1 ;  /* 0x0000000000017941 */ /* 0x000fea0003800000 */
.L_x_144:
        /* <DEDUP_REMOVED lines=9> */
.L_x_147:
[----:B------:R-:W-:Y:S05]  /*4e20*/  BSYNC B1 ;  /* 0x0000000000017941 */ /* 0x000fea0003800000 */
.L_x_146:
        /* <DEDUP_REMOVED lines=9> */
.L_x_149:
[----:B------:R-:W-:Y:S05]  /*4ec0*/  BSYNC B1 ;  /* 0x0000000000017941 */ /* 0x000fea0003800000 */
.L_x_148:
        /* <DEDUP_REMOVED lines=10> */
.L_x_151:
[----:B------:R-:W-:Y:S05]  /*4f70*/  BSYNC B1 ;  /* 0x0000000000017941 */ /* 0x000fea0003800000 */
.L_x_150:
[----:B-----5:R-:W-:Y:S01]  /*4f80*/  IMAD.U32 R5, R24, 0x10000, RZ ;  /* 0x0001000018057824 */ /* 0x020fe200078e00ff */
[----:B------:R-:W-:Y:S01]  /*4f90*/  ISETP.GT.AND P0, PT, R4, 0x79, PT ;  /* 0x000000790400780c */ /* 0x000fe20003f04270 */
[----:B------:R-:W-:Y:S01]  /*4fa0*/  @P2 IMAD.MOV.U32 R4, RZ, RZ, R10 ;  /* 0x000000ffff042224 */ /* 0x000fe200078e000a */
[----:B------:R-:W-:Y:S01]  /*4fb0*/  BSSY B1, `(.L_x_152) ;  /* 0x000000a000017945 */ /* 0x000fe20003800000 */
[----:B------:R-:W-:Y:S01]  /*4fc0*/  FMUL R5, R5, R90 ;  /* 0x0000005a05057220 */ /* 0x000fe20000400000 */
[----:B------:R-:W-:-:S03]  /*4fd0*/  ISETP.GT.AND P3, PT, R3, RZ, P0 ;  /* 0x000000ff0300720c */ /* 0x000fc60000764270 */
[----:B------:R-:W-:-:S05]  /*4fe0*/  FFMA R5, R84, R23, R5 ;  /* 0x0000001754057223 */ /* 0x000fca0000000005 */
[----:B------:R-:W-:-:S04]  /*4ff0*/  F2FP.BF16.F32.PACK_AB R5, RZ, R5 ;  /* 0x00000005ff05723e */ /* 0x000fc800000010ff */
[----:B0-----:R-:W-:Y:S01]  /*5000*/  PRMT R14, R5, 0x7610, R14 ;  /* 0x00007610050e7816 */ /* 0x001fe2000000000e */
[----:B------:R-:W-:-:S05]  /*5010*/  @P2 IMAD.MOV.U32 R5, RZ, RZ, R11 ;  /* 0x000000ffff052224 */ /* 0x000fca00078e000b */
[----:B------:R0:W-:Y:S01]  /*5020*/  @P2 STG.E.U16 desc[UR36][R4.64+0xf0], R14 ;  /* 0x0000f00e04002986 */ /* 0x0001e2000c101524 */
[----:B------:R-:W-:Y:S05]  /*5030*/  @!P3 BRA `(.L_x_153) ;  /* 0x000000000004b947 */ /* 0x000fea0003800000 */
[----:B------:R0:W5:Y:S02]  /*5040*/  LDG.E.LTC128B.U16 R24, desc[UR36][R6.64+0xf2] ;  /* 0x0000f22406187981 */ /* 0x000164000c1e1520 */
.L_x_153:
[----:B------:R-:W-:Y:S05]  /*5050*/  BSYNC B1 ;  /* 0x0000000000017941 */ /* 0x000fea0003800000 */
.L_x_152:
        /* <DEDUP_REMOVED lines=9> */
.L_x_155:
[----:B------:R-:W-:Y:S05]  /*50f0*/  BSYNC B1 ;  /* 0x0000000000017941 */ /* 0x000fea0003800000 */
.L_x_154:
[----:B-----5:R-:W-:Y:S01]  /*5100*/  IMAD.U32 R5, R24, 0x10000, RZ ;  /* 0x0001000018057824 */ /* 0x020fe200078e00ff */
[----:B------:R-:W-:Y:S01]  /*5110*/  ISETP.GT.AND P0, PT, R3, 0x8, P0 ;  /* 0x000000080300780c */ /* 0x000fe20000704270 */
[----:B0-----:R-:W-:Y:S01]  /*5120*/  @P1 IMAD.MOV.U32 R4, RZ, RZ, R12 ;  /* 0x000000ffff041224 */ /* 0x001fe200078e000c */
[----:B------:R-:W-:Y:S01]  /*5130*/  BSSY B1, `(.L_x_156) ;  /* 0x0000009000017945 */ /* 0x000fe20003800000 */
[----:B------:R-:W-:-:S04]  /*5140*/  FMUL R5, R5, R90 ;  /* 0x0000005a05057220 */ /* 0x000fc80000400000 */
[----:B------:R-:W-:-:S05]  /*5150*/  FFMA R5, R86, R23, R5 ;  /* 0x0000001756057223 */ /* 0x000fca0000000005 */
[----:B------:R-:W-:-:S04]  /*5160*/  F2FP.BF16.F32.PACK_AB R5, RZ, R5 ;  /* 0x00000005ff05723e */ /* 0x000fc800000010ff */
[----:B-1-3--:R-:W-:Y:S01]  /*5170*/  PRMT R6, R5, 0x7610, R6 ;  /* 0x0000761005067816 */ /* 0x00afe20000000006 */
[----:B------:R-:W-:-:S05]  /*5180*/  @P1 IMAD.MOV.U32 R5, RZ, RZ, R13 ;  /* 0x000000ffff051224 */ /* 0x000fca00078e000d */
[----:B------:R0:W-:Y:S01]  /*5190*/  @P1 STG.E.U16 desc[UR36][R4.64+0xf0], R6 ;  /* 0x0000f00604001986 */ /* 0x0001e2000c101524 */
[----:B------:R-:W-:Y:S05]  /*51a0*/  @!P0 BRA `(.L_x_157) ;  /* 0x0000000000048947 */ /* 0x000fea0003800000 */
[----:B------:R1:W5:Y:S02]  /*51b0*/  LDG.E.LTC128B.U16 R24, desc[UR36][R8.64+0xf2] ;  /* 0x0000f22408187981 */ /* 0x000364000c1e1520 */
.L_x_157:
[----:B------:R-:W-:Y:S05]  /*51c0*/  BSYNC B1 ;  /* 0x0000000000017941 */ /* 0x000fea0003800000 */
.L_x_156:
[----:B------:R-:W-:Y:S05]  /*51d0*/  @!P0 BRA `(.L_x_158) ;  /* 0x0000001000e88947 */ /* 0x000fea0003800000 */
[----:B-----5:R-:W-:-:S04]  /*51e0*/  IMAD.U32 R3, R24, 0x10000, RZ ;  /* 0x0001000018037824 */ /* 0x020fc800078e00ff */
[----:B0-----:R-:W-:-:S04]  /*51f0*/  FMUL R4, R3, R90 ;  /* 0x0000005a03047220 */ /* 0x001fc80000400000 */
[----:B------:R-:W-:-:S05]  /*5200*/  FFMA R4, R87, R23, R4 ;  /* 0x0000001757047223 */ /* 0x000fca0000000004 */
[----:B------:R-:W-:-:S05]  /*5210*/  F2FP.BF16.F32.PACK_AB R4, RZ, R4 ;  /* 0x00000004ff04723e */ /* 0x000fca00000010ff */
[----:B------:R3:W-:Y:S01]  /*5220*/  STG.E.U16 desc[UR36][R12.64+0xf2], R4 ;  /* 0x0000f2040c007986 */ /* 0x0007e2000c101524 */
[----:B------:R-:W-:Y:S05]  /*5230*/  BRA `(.L_x_158) ;  /* 0x0000001000d07947 */ /* 0x000fea0003800000 */
.L_x_33:
[----:B------:R-:W-:Y:S01]  /*5240*/  ISETP.GT.AND P3, PT, R4, 0x1, PT ;  /* 0x000000010400780c */ /* 0x000fe20003f64270 */
[----:B------:R-:W-:Y:S01]  /*5250*/  ULDC.64 UR4, c[0x0][0x5c0] ;  /* 0x0001700000047ab9 */ /* 0x000fe20000000a00 */
[-C--:B------:R-:W-:Y:S01]  /*5260*/  FMUL R24, R24, R23.reuse ;  /* 0x0000001718187220 */ /* 0x080fe20000400000 */
[----:B------:R-:W-:Y:S01]  /*5270*/  LEA R6, P4, R106, UR4, 0x1 ;  /* 0x000000046a067c11 */ /* 0x000fe2000f8808ff */
[-C--:B------:R-:W-:Y:S01]  /*5280*/  FMUL R25, R25, R23.reuse ;  /* 0x0000001719197220 */ /* 0x080fe20000400000 */
[----:B------:R-:W-:Y:S01]  /*5290*/  ISETP.GT.AND P0, PT, R3, RZ, P3 ;  /* 0x000000ff0300720c */ /* 0x000fe20001f04270 */
[-C--:B------:R-:W-:Y:S01]  /*52a0*/  FMUL R26, R26, R23.reuse ;  /* 0x000000171a1a7220 */ /* 0x080fe20000400000 */
[----:B------:R-:W-:Y:S01]  /*52b0*/  F2FP.BF16.F32.PACK_AB R24, RZ, R24 ;  /* 0x00000018ff18723e */ /* 0x000fe200000010ff */
[-C--:B------:R-:W-:Y:S01]  /*52c0*/  FMUL R27, R27, R23.reuse ;  /* 0x000000171b1b7220 */ /* 0x080fe20000400000 */
[----:B------:R-:W-:Y:S01]  /*52d0*/  LEA.HI.X R7, R106, UR5, R103, 0x1, P4 ;  /* 0x000000056a077c11 */ /* 0x000fe2000a0f0c67 */
[----:B------:R-:W-:Y:S01]  /*52e0*/  FMUL R28, R28, R23 ;  /* 0x000000171c1c7220 */ /* 0x000fe20000400000 */
[----:B------:R-:W-:Y:S01]  /*52f0*/  F2FP.BF16.F32.PACK_AB R25, RZ, R25 ;  /* 0x00000019ff19723e */ /* 0x000fe200000010ff */
[-C--:B------:R-:W-:Y:S01]  /*5300*/  FMUL R29, R29, R23.reuse ;  /* 0x000000171d1d7220 */ /* 0x080fe20000400000 */
[----:B------:R-:W-:Y:S01]  /*5310*/  ISETP.GT.AND P2, PT, R3, 0x8, P2 ;  /* 0x000000080300780c */ /* 0x000fe20001744270 */
[----:B------:R-:W-:Y:S01]  /*5320*/  @P1 STG.E.U16 desc[UR36][R6.64], R24 ;  /* 0x0000001806001986 */ /* 0x000fe2000c101524 */
[----:B------:R-:W-:Y:S01]  /*5330*/  ISETP.GT.AND P1, PT, R4, 0x8, PT ;  /* 0x000000080400780c */ /* 0x000fe20003f24270 */
[-C--:B------:R-:W-:Y:S01]  /*5340*/  FMUL R30, R30, R23.reuse ;  /* 0x000000171e1e7220 */ /* 0x080fe20000400000 */
[C---:B------:R-:W-:Y:S01]  /*5350*/  SHF.L.U64.HI R5, R91.reuse, 0x1, R92 ;  /* 0x000000015b057819 */ /* 0x040fe2000001025c */
[----:B------:R-:W-:Y:S01]  /*5360*/  @P0 STG.E.U16 desc[UR36][R6.64+0x2], R25 ;  /* 0x0000021906000986 */ /* 0x000fe2000c101524 */
[----:B------:R-:W-:Y:S01]  /*5370*/  LEA R8, P5, R91, R6, 0x1 ;  /* 0x000000065b087211 */ /* 0x000fe200078a08ff */
[-C--:B------:R-:W-:Y:S01]  /*5380*/  FMUL R31, R31, R23.reuse ;  /* 0x000000171f1f7220 */ /* 0x080fe20000400000 */
[----:B------:R-:W-:Y:S01]  /*5390*/  ISETP.GT.AND P3, PT, R3, 0x8, P3 ;  /* 0x000000080300780c */ /* 0x000fe20001f64270 */
[-C--:B------:R-:W-:Y:S01]  /*53a0*/  FMUL R32, R32, R23.reuse ;  /* 0x0000001720207220 */ /* 0x080fe20000400000 */
[----:B------:R-:W-:Y:S01]  /*53b0*/  ISETP.GT.AND P0, PT, R4, 0x9, PT ;  /* 0x000000090400780c */ /* 0x000fe20003f04270 */
[----:B------:R-:W-:Y:S01]  /*53c0*/  IMAD.X R9, R5, 0x1, R7, P5 ;  /* 0x0000000105097824 */ /* 0x000fe200028e0607 */
[----:B------:R-:W-:Y:S01]  /*53d0*/  ISETP.GT.AND P4, PT, R3, RZ, P1 ;  /* 0x000000ff0300720c */ /* 0x000fe20000f84270 */
[-C--:B------:R-:W-:Y:S01]  /*53e0*/  FMUL R33, R33, R23.reuse ;  /* 0x0000001721217220 */ /* 0x080fe20000400000 */
[----:B------:R-:W-:Y:S01]  /*53f0*/  F2FP.BF16.F32.PACK_AB R26, RZ, R26 ;  /* 0x0000001aff1a723e */ /* 0x000fe200000010ff */
[-C--:B------:R-:W-:Y:S01]  /*5400*/  FMUL R34, R34, R23.reuse ;  /* 0x0000001722227220 */ /* 0x080fe20000400000 */
[----:B------:R-:W-:Y:S01]  /*5410*/  ISETP.GT.AND P5, PT, R3, RZ, P0 ;  /* 0x000000ff0300720c */ /* 0x000fe200007a4270 */
[----:B------:R-:W-:Y:S01]  /*5420*/  FMUL R35, R35, R23 ;  /* 0x0000001723237220 */ /* 0x000fe20000400000 */
[----:B------:R-:W-:Y:S01]  /*5430*/  F2FP.BF16.F32.PACK_AB R27, RZ, R27 ;  /* 0x0000001bff1b723e */ /* 0x000fe200000010ff */
[----:B------:R-:W-:Y:S01]  /*5440*/  @P2 STG.E.U16 desc[UR36][R8.64], R26 ;  /* 0x0000001a08002986 */ /* 0x000fe2000c101524 */
[----:B------:R-:W-:Y:S01]  /*5450*/  F2FP.BF16.F32.PACK_AB R28, RZ, R28 ;  /* 0x0000001cff1c723e */ /* 0x000fe200000010ff */
[-C--:B------:R-:W-:Y:S01]  /*5460*/  FMUL R36, R36, R23.reuse ;  /* 0x0000001724247220 */ /* 0x080fe20000400000 */
[----:B------:R-:W-:Y:S01]  /*5470*/  ISETP.GT.AND P2, PT, R3, 0x8, P1 ;  /* 0x000000080300780c */ /* 0x000fe20000f44270 */
[----:B------:R-:W-:Y:S01]  /*5480*/  @P3 STG.E.U16 desc[UR36][R8.64+0x2], R27 ;  /* 0x0000021b08003986 */ /* 0x000fe2000c101524 */
[----:B------:R-:W-:Y:S01]  /*5490*/  ISETP.GT.AND P1, PT, R4, 0x10, PT ;  /* 0x000000100400780c */ /* 0x000fe20003f24270 */
[----:B------:R-:W-:Y:S01]  /*54a0*/  FMUL R37, R37, R23 ;  /* 0x0000001725257220 */ /* 0x000fe20000400000 */
[----:B------:R-:W-:Y:S01]  /*54b0*/  F2FP.BF16.F32.PACK_AB R29, RZ, R29 ;  /* 0x0000001dff1d723e */ /* 0x000fe200000010ff */
[----:B------:R-:W-:Y:S01]  /*54c0*/  @P4 STG.E.U16 desc[UR36][R6.64+0x10], R28 ;  /* 0x0000101c06004986 */ /* 0x000fe2000c101524 */
[C---:B------:R-:W-:Y:S01]  /*54d0*/  ISETP.GT.AND P3, PT, R3.reuse, 0x8, P0 ;  /* 0x000000080300780c */ /* 0x040fe20000764270 */
[-C--:B------:R-:W-:Y:S01]  /*54e0*/  FMUL R38, R38, R23.reuse ;  /* 0x0000001726267220 */ /* 0x080fe20000400000 */
[----:B------:R-:W-:Y:S01]  /*54f0*/  ISETP.GT.AND P0, PT, R4, 0x11, PT ;  /* 0x000000110400780c */ /* 0x000fe20003f04270 */
[----:B------:R-:W-:Y:S01]  /*5500*/  @P5 STG.E.U16 desc[UR36][R6.64+0x12], R29 ;  /* 0x0000121d06005986 */ /* 0x000fe2000c101524 */
        /* <DEDUP_REMOVED lines=161> */
[----:B------:R-:W-:Y:S01]  /*5f20*/  FMUL R87, R87, R23 ;  /* 0x0000001757577220 */ /* 0x000fe20000400000 */
[----:B------:R-:W-:-:S02]  /*5f30*/  F2FP.BF16.F32.PACK_AB R62, RZ, R62 ;  /* 0x0000003eff3e723e */ /* 0x000fc400000010ff */
[C---:B------:R-:W-:Y:S02]  /*5f40*/  ISETP.GT.AND P5, PT, R3.reuse, RZ, P0 ;  /* 0x000000ff0300720c */ /* 0x040fe400007a4270 */
[----:B------:R-:W-:Y:S01]  /*5f50*/  F2FP.BF16.F32.PACK_AB R63, RZ, R63 ;  /* 0x0000003fff3f723e */ /* 0x000fe200000010ff */
[----:B------:R-:W-:Y:S01]  /*5f60*/  @P2 STG.E.U16 desc[UR36][R8.64+0x90], R62 ;  /* 0x0000903e08002986 */ /* 0x000fe2000c101524 */
[----:B------:R-:W-:Y:S02]  /*5f70*/  F2FP.BF16.F32.PACK_AB R64, RZ, R64 ;  /* 0x00000040ff40723e */ /* 0x000fe400000010ff */
[C---:B------:R-:W-:Y:S01]  /*5f80*/  ISETP.GT.AND P2, PT, R3.reuse, 0x8, P1 ;  /* 0x000000080300780c */ /* 0x040fe20000f44270 */
[----:B------:R-:W-:Y:S01]  /*5f90*/  @P3 STG.E.U16 desc[UR36][R8.64+0x92], R63 ;  /* 0x0000923f08003986 */ /* 0x000fe2000c101524 */
[----:B------:R-:W-:Y:S02]  /*5fa0*/  ISETP.GT.AND P1, PT, R4, 0x58, PT ;  /* 0x000000580400780c */ /* 0x000fe40003f24270 */
[----:B------:R-:W-:Y:S01]  /*5fb0*/  F2FP.BF16.F32.PACK_AB R65, RZ, R65 ;  /* 0x00000041ff41723e */ /* 0x000fe200000010ff */
[----:B------:R-:W-:Y:S01]  /*5fc0*/  @P4 STG.E.U16 desc[UR36][R6.64+0xa0], R64 ;  /* 0x0000a04006004986 */ /* 0x000fe2000c101524 */
[----:B------:R-:W-:-:S02]  /*5fd0*/  ISETP.GT.AND P3, PT, R3, 0x8, P0 ;  /* 0x000000080300780c */ /* 0x000fc40000764270 */
[----:B------:R-:W-:Y:S01]  /*5fe0*/  ISETP.GT.AND P0, PT, R4, 0x59, PT ;  /* 0x000000590400780c */ /* 0x000fe20003f04270 */
[----:B------:R-:W-:Y:S01]  /*5ff0*/  @P5 STG.E.U16 desc[UR36][R6.64+0xa2], R65 ;  /* 0x0000a24106005986 */ /* 0x000fe2000c101524 */
[C---:B------:R-:W-:Y:S02]  /*6000*/  ISETP.GT.AND P4, PT, R3.reuse, RZ, P1 ;  /* 0x000000ff0300720c */ /* 0x040fe40000f84270 */
[----:B------:R-:W-:Y:S02]  /*6010*/  F2FP.BF16.F32.PACK_AB R66, RZ, R66 ;  /* 0x00000042ff42723e */ /* 0x000fe400000010ff */
[----:B------:R-:W-:Y:S02]  /*6020*/  ISETP.GT.AND P5, PT, R3, RZ, P0 ;  /* 0x000000ff0300720c */ /* 0x000fe400007a4270 */
[----:B------:R-:W-:Y:S01]  /*6030*/  F2FP.BF16.F32.PACK_AB R67, RZ, R67 ;  /* 0x00000043ff43723e */ /* 0x000fe200000010ff */
[----:B------:R-:W-:Y:S01]  /*6040*/  @P2 STG.E.U16 desc[UR36][R8.64+0xa0], R66 ;  /* 0x0000a04208002986 */ /* 0x000fe2000c101524 */
[----:B------:R-:W-:-:S02]  /*6050*/  F2FP.BF16.F32.PACK_AB R68, RZ, R68 ;  /* 0x00000044ff44723e */ /* 0x000fc400000010ff */
[C---:B------:R-:W-:Y:S01]  /*6060*/  ISETP.GT.AND P2, PT, R3.reuse, 0x8, P1 ;  /* 0x000000080300780c */ /* 0x040fe20000f44270 */
[----:B------:R-:W-:Y:S01]  /*6070*/  @P3 STG.E.U16 desc[UR36][R8.64+0xa2], R67 ;  /* 0x0000a24308003986 */ /* 0x000fe2000c101524 */
[C---:B------:R-:W-:Y:S02]  /*6080*/  ISETP.GT.AND P1, PT, R4.reuse, 0x60, PT ;  /* 0x000000600400780c */ /* 0x040fe40003f24270 */
[----:B------:R-:W-:Y:S01]  /*6090*/  F2FP.BF16.F32.PACK_AB R69, RZ, R69 ;  /* 0x00000045ff45723e */ /* 0x000fe200000010ff */
[----:B------:R-:W-:Y:S01]  /*60a0*/  @P4 STG.E.U16 desc[UR36][R6.64+0xb0], R68 ;  /* 0x0000b04406004986 */ /* 0x000fe2000c101524 */
[C---:B------:R-:W-:Y:S02]  /*60b0*/  ISETP.GT.AND P3, PT, R3.reuse, 0x8, P0 ;  /* 0x000000080300780c */ /* 0x040fe40000764270 */
[----:B------:R-:W-:Y:S01]  /*60c0*/  ISETP.GT.AND P0, PT, R4, 0x61, PT ;  /* 0x000000610400780c */ /* 0x000fe20003f04270 */
[----:B------:R-:W-:Y:S01]  /*60d0*/  @P5 STG.E.U16 desc[UR36][R6.64+0xb2], R69 ;  /* 0x0000b24506005986 */ /* 0x000fe2000c101524 */
[----:B------:R-:W-:-:S02]  /*60e0*/  ISETP.GT.AND P4, PT, R3, RZ, P1 ;  /* 0x000000ff0300720c */ /* 0x000fc40000f84270 */
[C---:B------:R-:W-:Y:S02]  /*60f0*/  ISETP.GT.AND P5, PT, R3.reuse, RZ, P0 ;  /* 0x000000ff0300720c */ /* 0x040fe400007a4270 */
[----:B------:R-:W-:Y:S02]  /*6100*/  F2FP.BF16.F32.PACK_AB R70, RZ, R70 ;  /* 0x00000046ff46723e */ /* 0x000fe400000010ff */
[----:B------:R-:W-:Y:S02]  /*6110*/  F2FP.BF16.F32.PACK_AB R71, RZ, R71 ;  /* 0x00000047ff47723e */ /* 0x000fe400000010ff */
[----:B------:R-:W-:Y:S01]  /*6120*/  F2FP.BF16.F32.PACK_AB R72, RZ, R72 ;  /* 0x00000048ff48723e */ /* 0x000fe200000010ff */
[----:B------:R-:W-:Y:S01]  /*6130*/  @P2 STG.E.U16 desc[UR36][R8.64+0xb0], R70 ;  /* 0x0000b04608002986 */ /* 0x000fe2000c101524 */
[----:B------:R-:W-:Y:S02]  /*6140*/  F2FP.BF16.F32.PACK_AB R73, RZ, R73 ;  /* 0x00000049ff49723e */ /* 0x000fe400000010ff */
[C---:B------:R-:W-:Y:S01]  /*6150*/  ISETP.GT.AND P1, PT, R3.reuse, 0x8, P1 ;  /* 0x000000080300780c */ /* 0x040fe20000f24270 */
[----:B------:R-:W-:Y:S01]  /*6160*/  @P3 STG.E.U16 desc[UR36][R8.64+0xb2], R71 ;  /* 0x0000b24708003986 */ /* 0x000fe2000c101524 */
[----:B------:R-:W-:-:S02]  /*6170*/  ISETP.GT.AND P2, PT, R3, 0x8, P0 ;  /* 0x000000080300780c */ /* 0x000fc40000744270 */
[C---:B------:R-:W-:Y:S01]  /*6180*/  ISETP.GT.AND P0, PT, R4.reuse, 0x69, PT ;  /* 0x000000690400780c */ /* 0x040fe20003f04270 */
[----:B------:R-:W-:Y:S01]  /*6190*/  @P4 STG.E.U16 desc[UR36][R6.64+0xc0], R72 ;  /* 0x0000c04806004986 */ /* 0x000fe2000c101524 */
[----:B------:R-:W-:Y:S02]  /*61a0*/  ISETP.GT.AND P4, PT, R4, 0x68, PT ;  /* 0x000000680400780c */ /* 0x000fe40003f84270 */
[----:B------:R-:W-:Y:S01]  /*61b0*/  F2FP.BF16.F32.PACK_AB R74, RZ, R74 ;  /* 0x0000004aff4a723e */ /* 0x000fe200000010ff */
[----:B------:R-:W-:Y:S01]  /*61c0*/  @P5 STG.E.U16 desc[UR36][R6.64+0xc2], R73 ;  /* 0x0000c24906005986 */ /* 0x000fe2000c101524 */
[C---:B------:R-:W-:Y:S02]  /*61d0*/  ISETP.GT.AND P5, PT, R3.reuse, RZ, P4 ;  /* 0x000000ff0300720c */ /* 0x040fe400027a4270 */
[----:B------:R-:W-:Y:S01]  /*61e0*/  ISETP.GT.AND P3, PT, R3, RZ, P0 ;  /* 0x000000ff0300720c */ /* 0x000fe20000764270 */
[----:B------:R-:W-:Y:S01]  /*61f0*/  @P1 STG.E.U16 desc[UR36][R8.64+0xc0], R74 ;  /* 0x0000c04a08001986 */ /* 0x000fe2000c101524 */
[----:B------:R-:W-:-:S02]  /*6200*/  F2FP.BF16.F32.PACK_AB R75, RZ, R75 ;  /* 0x0000004bff4b723e */ /* 0x000fc400000010ff */
[----:B------:R-:W-:Y:S02]  /*6210*/  F2FP.BF16.F32.PACK_AB R76, RZ, R76 ;  /* 0x0000004cff4c723e */ /* 0x000fe400000010ff */
[C---:B------:R-:W-:Y:S01]  /*6220*/  ISETP.GT.AND P4, PT, R3.reuse, 0x8, P4 ;  /* 0x000000080300780c */ /* 0x040fe20002784270 */
[----:B------:R-:W-:Y:S01]  /*6230*/  @P2 STG.E.U16 desc[UR36][R8.64+0xc2], R75 ;  /* 0x0000c24b08002986 */ /* 0x000fe2000c101524 */
[----:B------:R-:W-:Y:S02]  /*6240*/  F2FP.BF16.F32.PACK_AB R77, RZ, R77 ;  /* 0x0000004dff4d723e */ /* 0x000fe400000010ff */
[C---:B------:R-:W-:Y:S01]  /*6250*/  ISETP.GT.AND P2, PT, R4.reuse, 0x71, PT ;  /* 0x000000710400780c */ /* 0x040fe20003f44270 */
[----:B------:R-:W-:Y:S01]  /*6260*/  @P5 STG.E.U16 desc[UR36][R6.64+0xd0], R76 ;  /* 0x0000d04c06005986 */ /* 0x000fe2000c101524 */
[----:B------:R-:W-:Y:S02]  /*6270*/  ISETP.GT.AND P5, PT, R3, 0x8, P0 ;  /* 0x000000080300780c */ /* 0x000fe400007a4270 */
[C---:B------:R-:W-:Y:S01]  /*6280*/  ISETP.GT.AND P1, PT, R4.reuse, 0x78, PT ;  /* 0x000000780400780c */ /* 0x040fe20003f24270 */
[----:B------:R-:W-:Y:S01]  /*6290*/  @P3 STG.E.U16 desc[UR36][R6.64+0xd2], R77 ;  /* 0x0000d24d06003986 */ /* 0x000fe2000c101524 */
[----:B------:R-:W-:-:S02]  /*62a0*/  ISETP.GT.AND P3, PT, R4, 0x70, PT ;  /* 0x000000700400780c */ /* 0x000fc40003f64270 */
[----:B------:R-:W-:Y:S01]  /*62b0*/  ISETP.GT.AND P0, PT, R4, 0x79, PT ;  /* 0x000000790400780c */ /* 0x000fe20003f04270 */
[----:B------:R-:W-:Y:S01]  /*62c0*/  @P4 IMAD.MOV.U32 R4, RZ, RZ, R8 ;  /* 0x000000ffff044224 */ /* 0x000fe200078e0008 */
[----:B------:R-:W-:Y:S01]  /*62d0*/  F2FP.BF16.F32.PACK_AB R78, RZ, R78 ;  /* 0x0000004eff4e723e */ /* 0x000fe200000010ff */
[----:B------:R-:W-:Y:S01]  /*62e0*/  @P4 IMAD.MOV.U32 R5, RZ, RZ, R9 ;  /* 0x000000ffff054224 */ /* 0x000fe200078e0009 */
[----:B------:R-:W-:Y:S02]  /*62f0*/  F2FP.BF16.F32.PACK_AB R79, RZ, R79 ;  /* 0x0000004fff4f723e */ /* 0x000fe400000010ff */
[----:B------:R-:W-:Y:S02]  /*6300*/  F2FP.BF16.F32.PACK_AB R80, RZ, R80 ;  /* 0x00000050ff50723e */ /* 0x000fe400000010ff */
[----:B------:R0:W-:Y:S01]  /*6310*/  @P4 STG.E.U16 desc[UR36][R4.64+0xd0], R78 ;  /* 0x0000d04e04004986 */ /* 0x0001e2000c101524 */
[----:B------:R-:W-:Y:S02]  /*6320*/  ISETP.GT.AND P4, PT, R3, RZ, P2 ;  /* 0x000000ff0300720c */ /* 0x000fe40001784270 */
[----:B------:R-:W-:-:S02]  /*6330*/  F2FP.BF16.F32.PACK_AB R81, RZ, R81 ;  /* 0x00000051ff51723e */ /* 0x000fc400000010ff */
[----:B------:R-:W-:Y:S02]  /*6340*/  ISETP.GT.AND P2, PT, R3, 0x8, P2 ;  /* 0x000000080300780c */ /* 0x000fe40001744270 */
[----:B------:R-:W-:Y:S02]  /*6350*/  F2FP.BF16.F32.PACK_AB R82, RZ, R82 ;  /* 0x00000052ff52723e */ /* 0x000fe400000010ff */
[----:B------:R-:W-:Y:S02]  /*6360*/  F2FP.BF16.F32.PACK_AB R83, RZ, R83 ;  /* 0x00000053ff53723e */ /* 0x000fe400000010ff */
[----:B------:R-:W-:Y:S01]  /*6370*/  F2FP.BF16.F32.PACK_AB R84, RZ, R84 ;  /* 0x00000054ff54723e */ /* 0x000fe200000010ff */
[----:B0-----:R-:W-:Y:S01]  /*6380*/  @P5 IMAD.MOV.U32 R4, RZ, RZ, R8 ;  /* 0x000000ffff045224 */ /* 0x001fe200078e0008 */
[----:B------:R-:W-:Y:S01]  /*6390*/  F2FP.BF16.F32.PACK_AB R85, RZ, R85 ;  /* 0x00000055ff55723e */ /* 0x000fe200000010ff */
[----:B------:R-:W-:Y:S01]  /*63a0*/  @P5 IMAD.MOV.U32 R5, RZ, RZ, R9 ;  /* 0x000000ffff055224 */ /* 0x000fe200078e0009 */
[----:B------:R-:W-:-:S02]  /*63b0*/  F2FP.BF16.F32.PACK_AB R86, RZ, R86 ;  /* 0x00000056ff56723e */ /* 0x000fc400000010ff */
[----:B------:R-:W-:Y:S02]  /*63c0*/  F2FP.BF16.F32.PACK_AB R87, RZ, R87 ;  /* 0x00000057ff57723e */ /* 0x000fe400000010ff */
[----:B------:R0:W-:Y:S01]  /*63d0*/  @P5 STG.E.U16 desc[UR36][R4.64+0xd2], R79 ;  /* 0x0000d24f04005986 */ /* 0x0001e2000c101524 */
[C---:B------:R-:W-:Y:S02]  /*63e0*/  ISETP.GT.AND P5, PT, R3.reuse, RZ, P3 ;  /* 0x000000ff0300720c */ /* 0x040fe40001fa4270 */
[----:B------:R-:W-:-:S11]  /*63f0*/  ISETP.GT.AND P3, PT, R3, 0x8, P3 ;  /* 0x000000080300780c */ /* 0x000fd60001f64270 */
[----:B0-----:R-:W-:Y:S02]  /*6400*/  @P5 IMAD.MOV.U32 R4, RZ, RZ, R6 ;  /* 0x000000ffff045224 */ /* 0x001fe400078e0006 */
[----:B------:R-:W-:-:S05]  /*6410*/  @P5 IMAD.MOV.U32 R5, RZ, RZ, R7 ;  /* 0x000000ffff055224 */ /* 0x000fca00078e0007 */
[----:B------:R0:W-:Y:S01]  /*6420*/  @P5 STG.E.U16 desc[UR36][R4.64+0xe0], R80 ;  /* 0x0000e05004005986 */ /* 0x0001e2000c101524 */
[C---:B------:R-:W-:Y:S02]  /*6430*/  ISETP.GT.AND P5, PT, R3.reuse, RZ, P0 ;  /* 0x000000ff0300720c */ /* 0x040fe400007a4270 */
[----:B------:R-:W-:Y:S01]  /*6440*/  ISETP.GT.AND P0, PT, R3, 0x8, P0 ;  /* 0x000000080300780c */ /* 0x000fe20000704270 */
[----:B0-----:R-:W-:Y:S02]  /*6450*/  @P4 IMAD.MOV.U32 R4, RZ, RZ, R6 ;  /* 0x000000ffff044224 */ /* 0x001fe400078e0006 */
[----:B------:R-:W-:-:S05]  /*6460*/  @P4 IMAD.MOV.U32 R5, RZ, RZ, R7 ;  /* 0x000000ffff054224 */ /* 0x000fca00078e0007 */
[----:B------:R0:W-:Y:S01]  /*6470*/  @P4 STG.E.U16 desc[UR36][R4.64+0xe2], R81 ;  /* 0x0000e25104004986 */ /* 0x0001e2000c101524 */
[C---:B------:R-:W-:Y:S02]  /*6480*/  ISETP.GT.AND P4, PT, R3.reuse, RZ, P1 ;  /* 0x000000ff0300720c */ /* 0x040fe40000f84270 */
[----:B------:R-:W-:Y:S01]  /*6490*/  ISETP.GT.AND P1, PT, R3, 0x8, P1 ;  /* 0x000000080300780c */ /* 0x000fe20000f24270 */
[----:B0-----:R-:W-:Y:S02]  /*64a0*/  @P3 IMAD.MOV.U32 R4, RZ, RZ, R8 ;  /* 0x000000ffff043224 */ /* 0x001fe400078e0008 */
[----:B------:R-:W-:-:S05]  /*64b0*/  @P3 IMAD.MOV.U32 R5, RZ, RZ, R9 ;  /* 0x000000ffff053224 */ /* 0x000fca00078e0009 */
[----:B------:R0:W-:Y:S02]  /*64c0*/  @P3 STG.E.U16 desc[UR36][R4.64+0xe0], R82 ;  /* 0x0000e05204003986 */ /* 0x0001e4000c101524 */
[----:B0-----:R-:W-:Y:S02]  /*64d0*/  @P2 IMAD.MOV.U32 R4, RZ, RZ, R8 ;  /* 0x000000ffff042224 */ /* 0x001fe400078e0008 */
[----:B------:R-:W-:-:S05]  /*64e0*/  @P2 IMAD.MOV.U32 R5, RZ, RZ, R9 ;  /* 0x000000ffff052224 */ /* 0x000fca00078e0009 */
[----:B------:R0:W-:Y:S02]  /*64f0*/  @P2 STG.E.U16 desc[UR36][R4.64+0xe2], R83 ;  /* 0x0000e25304002986 */ /* 0x0001e4000c101524 */
[----:B0-----:R-:W-:Y:S02]  /*6500*/  @P4 IMAD.MOV.U32 R4, RZ, RZ, R6 ;  /* 0x000000ffff044224 */ /* 0x001fe400078e0006 */
[----:B------:R-:W-:-:S05]  /*6510*/  @P4 IMAD.MOV.U32 R5, RZ, RZ, R7 ;  /* 0x000000ffff054224 */ /* 0x000fca00078e0007 */
[----:B------:R0:W-:Y:S04]  /*6520*/  @P4 STG.E.U16 desc[UR36][R4.64+0xf0], R84 ;  /* 0x0000f05404004986 */ /* 0x0001e8000c101524 */
[----:B------:R1:W-:Y:S01]  /*6530*/  @P5 STG.E.U16 desc[UR36][R6.64+0xf2], R85 ;  /* 0x0000f25506005986 */ /* 0x0003e2000c101524 */
[----:B0-----:R-:W-:Y:S02]  /*6540*/  @P1 IMAD.MOV.U32 R4, RZ, RZ, R8 ;  /* 0x000000ffff041224 */ /* 0x001fe400078e0008 */
[----:B------:R-:W-:-:S05]  /*6550*/  @P1 IMAD.MOV.U32 R5, RZ, RZ, R9 ;  /* 0x000000ffff051224 */ /* 0x000fca00078e0009 */
[----:B------:R1:W-:Y:S04]  /*6560*/  @P1 STG.E.U16 desc[UR36][R4.64+0xf0], R86 ;  /* 0x0000f05604001986 */ /* 0x0003e8000c101524 */
[----:B------:R1:W-:Y:S02]  /*6570*/  @P0 STG.E.U16 desc[UR36][R8.64+0xf2], R87 ;  /* 0x0000f25708000986 */ /* 0x0003e4000c101524 */
.L_x_158:
[----:B------:R-:W-:Y:S05]  /*6580*/  BSYNC B0 ;  /* 0x0000000000007941 */ /* 0x000fea0003800000 */
.L_x_32:
[----:B------:R-:W-:Y:S01]  /*6590*/  IADD3 R16, P0, R16, UR38, RZ ;  /* 0x0000002610107c10 */ /* 0x000fe2000ff1e0ff */
[----:B------:R-:W-:Y:S01]  /*65a0*/  ULDC.64 UR4, c[0x0][0x650] ;  /* 0x0001940000047ab9 */ /* 0x000fe20000000a00 */
[----:B------:R-:W-:Y:S01]  /*65b0*/  PRMT R3, RZ, 0x7610, R3 ;  /* 0x00007610ff037816 */ /* 0x000fe20000000003 */
[----:B------:R-:W-:Y:S01]  /*65c0*/  IMAD.MOV.U32 R100, RZ, RZ, -0x1 ;  /* 0xffffffffff647424 */ /* 0x000fe200078e00ff */
[----:B------:R-:W-:Y:S01]  /*65d0*/  IADD3.X R17, R17, UR41, RZ, P0, !PT ;  /* 0x0000002911117c10 */ /* 0x000fe200087fe4ff */
[----:B------:R-:W-:Y:S01]  /*65e0*/  IMAD.MOV.U32 R101, RZ, RZ, -0x1 ;  /* 0xffffffffff657424 */ /* 0x000fe200078e00ff */
[----:B------:R-:W-:-:S04]  /*65f0*/  ISETP.GE.U32.AND P0, PT, R16, UR4, PT ;  /* 0x0000000410007c0c */ /* 0x000fc8000bf06070 */
[----:B------:R-:W-:-:S13]  /*6600*/  ISETP.GE.U32.AND.EX P0, PT, R17, UR5, PT, P0 ;  /* 0x0000000511007c0c */ /* 0x000fda000bf06100 */
[----:B------:R-:W-:Y:S05]  /*6610*/  @P0 BRA `(.L_x_159) ;  /* 0x00000004004c0947 */ /* 0x000fea0003800000 */
[----:B------:R-:W0:Y:S01]  /*6620*/  LDC.64 R10, c[0x0][0x628] ;  /* 0x00018a00ff0a7b82 */ /* 0x000e220000000a00 */
[----:B---3--:R-:W3:Y:S01]  /*6630*/  S2R R12, SR_CTAID.X ;  /* 0x00000000000c7919 */ /* 0x008ee20000002500 */
[----:B-12-4-:R-:W-:Y:S02]  /*6640*/  IMAD.MOV.U32 R8, RZ, RZ, R16 ;  /* 0x000000ffff087224 */ /* 0x016fe400078e0010 */
[----:B------:R-:W-:Y:S01]  /*6650*/  IMAD.MOV.U32 R9, RZ, RZ, R17 ;  /* 0x000000ffff097224 */ /* 0x000fe200078e0011 */
[----:B------:R-:W1:Y:S03]  /*6660*/  S2R R20, SR_CTAID.Y ;  /* 0x0000000000147919 */ /* 0x000e660000002600 */
[----:B------:R-:W2:Y:S08]  /*6670*/  LDC R0, c[0x0][0x630] ;  /* 0x00018c00ff007b82 */ /* 0x000eb00000000800 */
[----:B------:R-:W4:Y:S01]  /*6680*/  LDC.64 R14, c[0x0][0x620] ;  /* 0x00018800ff0e7b82 */ /* 0x000f220000000a00 */
[----:B0-----:R-:W-:-:S04]  /*6690*/  ISETP.NE.U32.AND P0, PT, R10, RZ, PT ;  /* 0x000000ff0a00720c */ /* 0x001fc80003f05070 */
[----:B------:R-:W-:-:S13]  /*66a0*/  ISETP.NE.AND.EX P0, PT, R11, RZ, PT, P0 ;  /* 0x000000ff0b00720c */ /* 0x000fda0003f05300 */
[----:B-1234-:R-:W-:Y:S05]  /*66b0*/  @!P0 BRA `(.L_x_160) ;  /* 0x0000000000288947 */ /* 0x01efea0003800000 */
        /* <DEDUP_REMOVED lines=10> */
.L_x_160:
[-CC-:B------:R-:W-:Y:S01]  /*6760*/  SHF.R.U64 R101, R8, R0.reuse, R9.reuse ;  /* 0x0000000008657219 */ /* 0x180fe20000001209 */
[----:B------:R-:W0:Y:S01]  /*6770*/  LDC.64 R26, c[0x0][0x640] ;  /* 0x00019000ff1a7b82 */ /* 0x000e220000000a00 */
[----:B------:R-:W-:Y:S01]  /*6780*/  SHF.R.U32.HI R0, RZ, R0, R9 ;  /* 0x00000000ff007219 */ /* 0x000fe20000011609 */
[----:B------:R-:W-:Y:S01]  /*6790*/  ULDC UR4, c[0x0][0x150] ;  /* 0x0000540000047ab9 */ /* 0x000fe20000000800 */
[----:B------:R-:W-:Y:S02]  /*67a0*/  IADD3 R3, P0, RZ, -R101, RZ ;  /* 0x80000065ff037210 */ /* 0x000fe40007f1e0ff */
[----:B------:R-:W-:-:S03]  /*67b0*/  I2FP.F32.U32 R7, R12 ;  /* 0x0000000c00077245 */ /* 0x000fc60000201000 */
[----:B------:R-:W1:Y:S01]  /*67c0*/  LDC R6, c[0x0][0x618] ;  /* 0x00018600ff067b82 */ /* 0x000e620000000800 */
[----:B------:R-:W-:Y:S02]  /*67d0*/  IMAD.X R5, RZ, RZ, ~R0, P0 ;  /* 0x000000ffff057224 */ /* 0x000fe400000e0e00 */
[----:B------:R-:W-:Y:S01]  /*67e0*/  FMUL R7, R7, UR4 ;  /* 0x0000000407077c20 */ /* 0x000fe20008400000 */
[----:B------:R-:W-:Y:S01]  /*67f0*/  ULDC UR4, c[0x0][0x154] ;  /* 0x0000550000047ab9 */ /* 0x000fe20000000800 */
[-C--:B------:R-:W-:Y:S02]  /*6800*/  IMAD R0, R5, R14.reuse, RZ ;  /* 0x0000000e05007224 */ /* 0x080fe400078e02ff */
[C---:B------:R-:W-:Y:S01]  /*6810*/  IMAD.WIDE.U32 R4, R3.reuse, R14, R16 ;  /* 0x0000000e03047225 */ /* 0x040fe200078e0010 */
[----:B------:R-:W2:Y:S01]  /*6820*/  LDC R8, c[0x0][0x608] ;  /* 0x00018200ff087b82 */ /* 0x000ea20000000800 */
[----:B------:R-:W3:Y:S02]  /*6830*/  F2I.U32.TRUNC.NTZ R7, R7 ;  /* 0x0000000700077305 */ /* 0x000ee4000020f000 */
[----:B------:R-:W-:Y:S01]  /*6840*/  IMAD R3, R3, R15, R0 ;  /* 0x0000000f03037224 */ /* 0x000fe200078e0200 */
[----:B------:R-:W-:-:S03]  /*6850*/  I2FP.F32.U32 R0, R20 ;  /* 0x0000001400007245 */ /* 0x000fc60000201000 */
[----:B------:R-:W-:Y:S01]  /*6860*/  IMAD.IADD R3, R5, 0x1, R3 ;  /* 0x0000000105037824 */ /* 0x000fe200078e0203 */
[----:B------:R-:W4:Y:S01]  /*6870*/  LDC R11, c[0x0][0x658] ;  /* 0x00019600ff0b7b82 */ /* 0x000f220000000800 */
[----:B0-----:R-:W-:-:S04]  /*6880*/  ISETP.NE.U32.AND P0, PT, R26, RZ, PT ;  /* 0x000000ff1a00720c */ /* 0x001fc80003f05070 */
[----:B------:R-:W-:-:S03]  /*6890*/  ISETP.NE.AND.EX P0, PT, R27, RZ, PT, P0 ;  /* 0x000000ff1b00720c */ /* 0x000fc60003f05300 */
[----:B------:R-:W0:Y:S01]  /*68a0*/  LDC R9, c[0x0][0x144] ;  /* 0x00005100ff097b82 */ /* 0x000e220000000800 */
[-C--:B-1----:R-:W-:Y:S01]  /*68b0*/  SHF.R.U64 R10, R4, R6.reuse, R3 ;  /* 0x00000006040a7219 */ /* 0x082fe20000001203 */
[----:B---3--:R-:W-:Y:S01]  /*68c0*/  IMAD.MOV R7, RZ, RZ, -R7 ;  /* 0x000000ffff077224 */ /* 0x008fe200078e0a07 */
[----:B------:R-:W-:Y:S01]  /*68d0*/  SHF.R.U32.HI R3, RZ, R6, R3 ;  /* 0x00000006ff037219 */ /* 0x000fe20000011603 */
[----:B------:R-:W-:-:S04]  /*68e0*/  FMUL R6, R0, UR4 ;  /* 0x0000000400067c20 */ /* 0x000fc80008400000 */
[----:B------:R-:W1:Y:S01]  /*68f0*/  LDC R21, c[0x0][0x148] ;  /* 0x00005200ff157b82 */ /* 0x000e620000000800 */
[----:B------:R3:W0:Y:S01]  /*6900*/  F2I.U32.TRUNC.NTZ R14, R6 ;  /* 0x00000006000e7305 */ /* 0x000622000020f000 */
[-CC-:B--2---:R-:W-:Y:S02]  /*6910*/  SHF.R.U64 R13, R10, R8.reuse, R3.reuse ;  /* 0x000000080a0d7219 */ /* 0x184fe40000001203 */
[----:B------:R-:W-:-:S04]  /*6920*/  SHF.R.U32.HI R0, RZ, R8, R3 ;  /* 0x00000008ff007219 */ /* 0x000fc80000011603 */
[----:B-----5:R-:W2:Y:S01]  /*6930*/  LDC R24, c[0x0][0x648] ;  /* 0x00019200ff187b82 */ /* 0x020ea20000000800 */
[-CC-:B----4-:R-:W-:Y:S02]  /*6940*/  SHF.R.U64 R15, R13, R11.reuse, R0.reuse ;  /* 0x0000000b0d0f7219 */ /* 0x190fe40000001200 */
[----:B------:R-:W-:-:S03]  /*6950*/  SHF.R.U32.HI R5, RZ, R11, R0 ;  /* 0x0000000bff057219 */ /* 0x000fc60000011600 */
[----:B------:R-:W-:Y:S02]  /*6960*/  IMAD.MOV.U32 R4, RZ, RZ, R15 ;  /* 0x000000ffff047224 */ /* 0x000fe400078e000f */
[----:B------:R-:W4:Y:S01]  /*6970*/  LDC R28, c[0x0][0x638] ;  /* 0x00018e00ff1c7b82 */ /* 0x000f220000000800 */
[----:B0-----:R-:W-:-:S07]  /*6980*/  IMAD R25, R9, R7, R12 ;  /* 0x0000000709197224 */ /* 0x001fce00078e020c */
[----:B------:R-:W0:Y:S08]  /*6990*/  LDC R29, c[0x0][0x610] ;  /* 0x00018400ff1d7b82 */ /* 0x000e300000000800 */
[----:B------:R-:W0:Y:S01]  /*69a0*/  LDC R30, c[0x0][0x600] ;  /* 0x00018000ff1e7b82 */ /* 0x000e220000000800 */
[----:B-123--:R-:W-:Y:S05]  /*69b0*/  @!P0 BRA `(.L_x_161) ;  /* 0x0000000000288947 */ /* 0x00efea0003800000 */
[----:B------:R-:W1:Y:S02]  /*69c0*/  LDC R0, c[0x0][0x64c] ;  /* 0x00019300ff007b82 */ /* 0x000e640000000800 */
[----:B-1----:R-:W-:-:S05]  /*69d0*/  IADD3 R3, P0, R15, R0, RZ ;  /* 0x000000000f037210 */ /* 0x002fca0007f1e0ff */
        /* <DEDUP_REMOVED lines=8> */
.L_x_161:
[----:B------:R-:W-:Y:S01]  /*6a60*/  ISETP.NE.AND P0, PT, R2, 0x1, PT ;  /* 0x000000010200780c */ /* 0x000fe20003f05270 */
[----:B------:R-:W-:Y:S01]  /*6a70*/  IMAD.MOV R14, RZ, RZ, -R14 ;  /* 0x000000ffff0e7224 */ /* 0x000fe200078e0a0e */
[----:B------:R-:W-:Y:S02]  /*6a80*/  SHF.R.U64 R3, R4, R24, R5 ;  /* 0x0000001804037219 */ /* 0x000fe40000001205 */
[----:B------:R-:W-:Y:S02]  /*6a90*/  LOP3.LUT R0, R13, R98, RZ, 0xc0, !PT ;  /* 0x000000620d007212 */ /* 0x000fe400078ec0ff */
[----:B------:R-:W-:Y:S01]  /*6aa0*/  LOP3.LUT R10, R10, R97, RZ, 0xc0, !PT ;  /* 0x000000610a0a7212 */ /* 0x000fe200078ec0ff */
[----:B------:R-:W-:Y:S02]  /*6ab0*/  IMAD.MOV R4, RZ, RZ, -R3 ;  /* 0x000000ffff047224 */ /* 0x000fe400078e0a03 */
[----:B------:R-:W-:Y:S02]  /*6ac0*/  IMAD R0, R93, R3, R0 ;  /* 0x000000035d007224 */ /* 0x000fe400078e0200 */
[----:B----4-:R-:W-:-:S02]  /*6ad0*/  IMAD R3, R4, R28, R15 ;  /* 0x0000001c04037224 */ /* 0x010fc400078e020f */
[----:B------:R-:W-:Y:S02]  /*6ae0*/  @P0 IMAD R25, R21, R14, R20 ;  /* 0x0000000e15190224 */ /* 0x000fe400078e0214 */
[----:B0-----:R-:W-:Y:S02]  /*6af0*/  IMAD R5, R3, R30, R10 ;  /* 0x0000001e03057224 */ /* 0x001fe400078e020a */
[----:B------:R-:W-:Y:S02]  /*6b00*/  IMAD R0, R0, R29, R25 ;  /* 0x0000001d00007224 */ /* 0x000fe400078e0219 */
[----:B------:R-:W-:-:S03]  /*6b10*/  IMAD.MOV.U32 R4, RZ, RZ, 0x1 ;  /* 0x00000001ff047424 */ /* 0x000fc600078e00ff */
[----:B------:R-:W-:Y:S02]  /*6b20*/  SEL R100, R5, R0, !P0 ;  /* 0x0000000005647207 */ /* 0x000fe40004000000 */
[----:B------:R-:W-:Y:S02]  /*6b30*/  PRMT R3, R4, 0x7610, R3 ;  /* 0x0000761004037816 */ /* 0x000fe40000000003 */
[----:B------:R-:W-:-:S07]  /*6b40*/  SEL R0, R0, R5, !P0 ;  /* 0x0000000500007207 */ /* 0x000fce0004000000 */
.L_x_159:
[----:B------:R-:W-:Y:S01]  /*6b50*/  LOP3.LUT P0, RZ, R3, 0xff, RZ, 0xc0, !PT ;  /* 0x000000ff03ff7812 */ /* 0x000fe2000780c0ff */
[----:B------:R-:W-:Y:S01]  /*6b60*/  UIMAD.WIDE.U32 UR4, UR42, -0x55555555, URZ ;  /* 0xaaaaaaab2a0478a5 */ /* 0x000fe2000f8e003f */
[----:B------:R-:W-:-:S03]  /*6b70*/  IMAD.MOV.U32 R103, RZ, RZ, R0 ;  /* 0x000000ffff677224 */ /* 0x000fc600078e0000 */
[----:B------:R-:W-:-:S04]  /*6b80*/  USHF.R.U32.HI UR4, URZ, 0x1, UR5 ;  /* 0x000000013f047899 */ /* 0x000fc80008011605 */
[----:B------:R-:W-:-:S04]  /*6b90*/  UIMAD UR42, UR4, -0x3, UR42 ;  /* 0xfffffffd042a78a4 */ /* 0x000fc8000f8e022a */
[----:B------:R-:W-:Y:S08]  /*6ba0*/  @P0 BRA `(.L_x_162) ;  /* 0xffffffa8002c0947 */ /* 0x000ff0000383ffff */
[----:B------:R-:W-:Y:S05]  /*6bb0*/  EXIT ;  /* 0x000000000000794d */ /* 0x000fea0003800000 */
.L_x_7:
        /* <DEDUP_REMOVED lines=26> */
.L_x_164:
[----:B------:R-:W0:Y:S01]  /*6d60*/  LDC.64 R30, c[0x0][0x640] ;  /* 0x00019000ff1e7b82 */ /* 0x000e220000000a00 */
[-CC-:B------:R-:W-:Y:S01]  /*6d70*/  SHF.R.U64 R22, R14, R8.reuse, R15.reuse ;  /* 0x000000080e167219 */ /* 0x180fe2000000120f */
[----:B------:R-:W-:Y:S01]  /*6d80*/  IMAD.MOV.U32 R27, RZ, RZ, 0x1 ;  /* 0x00000001ff1b7424 */ /* 0x000fe200078e00ff */
[----:B------:R-:W-:Y:S02]  /*6d90*/  SHF.R.U32.HI R7, RZ, R8, R15 ;  /* 0x00000008ff077219 */ /* 0x000fe4000001160f */
[----:B------:R-:W-:-:S03]  /*6da0*/  IADD3 R13, P0, RZ, -R22, RZ ;  /* 0x80000016ff0d7210 */ /* 0x000fc60007f1e0ff */
[----:B------:R-:W1:Y:S02]  /*6db0*/  LDC R12, c[0x0][0x618] ;  /* 0x00018600ff0c7b82 */ /* 0x000e640000000800 */
[----:B------:R-:W-:Y:S02]  /*6dc0*/  IMAD.X R7, RZ, RZ, ~R7, P0 ;  /* 0x000000ffff077224 */ /* 0x000fe400000e0e07 */
[----:B------:R-:W-:-:S04]  /*6dd0*/  IMAD.WIDE.U32 R10, R13, R24, R16 ;  /* 0x000000180d0a7225 */ /* 0x000fc800078e0010 */
[----:B------:R-:W2:Y:S01]  /*6de0*/  LDC R14, c[0x0][0x608] ;  /* 0x00018200ff0e7b82 */ /* 0x000ea20000000800 */
[----:B------:R-:W-:-:S04]  /*6df0*/  IMAD R8, R7, R24, RZ ;  /* 0x0000001807087224 */ /* 0x000fc800078e02ff */
[----:B------:R-:W-:-:S03]  /*6e00*/  IMAD R7, R13, R25, R8 ;  /* 0x000000190d077224 */ /* 0x000fc600078e0208 */
[----:B------:R-:W3:Y:S01]  /*6e10*/  LDC R28, c[0x0][0x658] ;  /* 0x00019600ff1c7b82 */ /* 0x000ee20000000800 */
[----:B------:R-:W-:Y:S01]  /*6e20*/  IMAD.IADD R7, R11, 0x1, R7 ;  /* 0x000000010b077824 */ /* 0x000fe200078e0207 */
[----:B0-----:R-:W-:Y:S01]  /*6e30*/  ISETP.NE.U32.AND P0, PT, R30, RZ, PT ;  /* 0x000000ff1e00720c */ /* 0x001fe20003f05070 */
[----:B------:R-:W-:-:S03]  /*6e40*/  IMAD.MOV.U32 R11, RZ, RZ, -0x1 ;  /* 0xffffffffff0b7424 */ /* 0x000fc600078e00ff */
        /* <DEDUP_REMOVED lines=8> */
[-C--:B---3--:R-:W-:Y:S02]  /*6ed0*/  SHF.L.U32 R10, R11, R28.reuse, RZ ;  /* 0x0000001c0b0a7219 */ /* 0x088fe400000006ff */
[--C-:B------:R-:W-:Y:S02]  /*6ee0*/  SHF.R.U64 R26, R24, R28, R7.reuse ;  /* 0x0000001c181a7219 */ /* 0x100fe40000001207 */
[----:B------:R-:W-:Y:S02]  /*6ef0*/  LOP3.LUT R29, RZ, R10, RZ, 0x33, !PT ;  /* 0x0000000aff1d7212 */ /* 0x000fe400078e33ff */
[----:B------:R-:W-:Y:S01]  /*6f00*/  SHF.R.U32.HI R11, RZ, R28, R7 ;  /* 0x0000001cff0b7219 */ /* 0x000fe20000011607 */
[----:B------:R-:W3:Y:S01]  /*6f10*/  LDC R32, c[0x0][0x610] ;  /* 0x00018400ff207b82 */ /* 0x000ee20000000800 */
[----:B------:R-:W-:Y:S01]  /*6f20*/  IMAD.MOV.U32 R10, RZ, RZ, R26 ;  /* 0x000000ffff0a7224 */ /* 0x000fe200078e001a */
[----:B------:R-:W-:Y:S06]  /*6f30*/  @!P0 BRA `(.L_x_165) ;  /* 0x0000000000288947 */ /* 0x000fec0003800000 */
        /* <DEDUP_REMOVED lines=10> */
.L_x_165:
[----:B------:R-:W-:Y:S02]  /*6fe0*/  ISETP.NE.AND P0, PT, R2, 0x1, PT ;  /* 0x000000010200780c */ /* 0x000fe40003f05270 */
[----:B-1----:R-:W-:Y:S01]  /*6ff0*/  SHF.R.U64 R8, R10, R8, R11 ;  /* 0x000000080a087219 */ /* 0x002fe2000000120b */
[----:B0-----:R-:W-:Y:S01]  /*7000*/  VIADD R11, R21, 0xffffffff ;  /* 0xffffffff150b7836 */ /* 0x001fe20000000000 */
[----:B------:R-:W-:Y:S02]  /*7010*/  SHF.L.U32 R27, R27, R28, RZ ;  /* 0x0000001c1b1b7219 */ /* 0x000fe400000006ff */
[----:B------:R-:W-:Y:S01]  /*7020*/  LOP3.LUT R5, R24, R29, RZ, 0xc0, !PT ;  /* 0x0000001d18057212 */ /* 0x000fe200078ec0ff */
[----:B------:R-:W-:-:S04]  /*7030*/  IMAD.MOV R7, RZ, RZ, -R8 ;  /* 0x000000ffff077224 */ /* 0x000fc800078e0a08 */
[----:B------:R-:W-:Y:S02]  /*7040*/  IMAD R5, R27, R8, R5 ;  /* 0x000000081b057224 */ /* 0x000fe400078e0205 */
[----:B------:R-:W-:Y:S01]  /*7050*/  @P0 IMAD R6, R9, R23, R4 ;  /* 0x0000001709060224 */ /* 0x000fe200078e0204 */
[----:B------:R-:W-:Y:S01]  /*7060*/  LOP3.LUT R9, R20, R11, RZ, 0xc0, !PT ;  /* 0x0000000b14097212 */ /* 0x000fe200078ec0ff */
[----:B--2---:R-:W-:Y:S02]  /*7070*/  IMAD R4, R7, R25, R26 ;  /* 0x0000001907047224 */ /* 0x004fe400078e021a */
[----:B---3--:R-:W-:Y:S02]  /*7080*/  IMAD R6, R5, R32, R6 ;  /* 0x0000002005067224 */ /* 0x008fe400078e0206 */
[----:B------:R-:W-:Y:S02]  /*7090*/  IMAD R5, R4, R21, R9 ;  /* 0x0000001504057224 */ /* 0x000fe400078e0209 */
[----:B------:R-:W-:-:S02]  /*70a0*/  IMAD.MOV.U32 R8, RZ, RZ, 0x1 ;  /* 0x00000001ff087424 */ /* 0x000fc400078e00ff */
[----:B------:R-:W-:Y:S01]  /*70b0*/  IMAD.MOV.U32 R7, RZ, RZ, R22 ;  /* 0x000000ffff077224 */ /* 0x000fe200078e0016 */
[----:B------:R-:W-:Y:S02]  /*70c0*/  SEL R21, R5, R6, !P0 ;  /* 0x0000000605157207 */ /* 0x000fe40004000000 */
[----:B------:R-:W-:-:S07]  /*70d0*/  SEL R20, R6, R5, !P0 ;  /* 0x0000000506147207 */ /* 0x000fce0004000000 */
.L_x_163:
[----:B------:R-:W-:-:S08]  /*70e0*/  NOP ;  /* 0x0000000000007918 */ /* 0x000fd00000000000 */
[----:B------:R-:W0:-:S00]  /*70f0*/  USETMAXREG.DEALLOC.CTAPOOL 0x28 ;  /* 0x00000028000079c8 */ /* 0x000e0000080e0500 */
[----:B0-----:R-:W-:-:S13]  /*7100*/  ISETP.NE.AND P0, PT, R3, RZ, PT ;  /* 0x000000ff0300720c */ /* 0x001fda0003f05270 */
[----:B------:R-:W-:Y:S05]  /*7110*/  @P0 EXIT ;  /* 0x000000000000094d */ /* 0x000fea0003800000 */
[----:B------:R-:W-:Y:S01]  /*7120*/  LOP3.LUT P0, RZ, R8, 0xff, RZ, 0xc0, !PT ;  /* 0x000000ff08ff7812 */ /* 0x000fe2000780c0ff */
[----:B------:R-:W-:Y:S02]  /*7130*/  IMAD.MOV.U32 R3, RZ, RZ, 0x1 ;  /* 0x00000001ff037424 */ /* 0x000fe400078e00ff */
[----:B------:R-:W-:-:S10]  /*7140*/  IMAD.MOV.U32 R8, RZ, RZ, RZ ;  /* 0x000000ffff087224 */ /* 0x000fd400078e00ff */
[----:B------:R-:W-:Y:S05]  /*7150*/  @!P0 BRA `(.L_x_166) ;  /* 0x0000000c00588947 */ /* 0x000fea0003800000 */
[----:B------:R-:W0:Y:S01]  /*7160*/  LDC R3, c[0x0][0x28c] ;  /* 0x0000a300ff037b82 */ /* 0x000e220000000800 */
[----:B------:R-:W1:Y:S01]  /*7170*/  S2R R13, SR_CgaCtaId ;  /* 0x00000000000d7919 */ /* 0x000e620000008800 */
[----:B------:R-:W-:Y:S01]  /*7180*/  ULDC UR5, c[0x0][0x658] ;  /* 0x0001960000057ab9 */ /* 0x000fe20000000800 */
[----:B------:R-:W-:Y:S01]  /*7190*/  UMOV UR6, 0xffffffff ;  /* 0xffffffff00067882 */ /* 0x000fe20000000000 */
[----:B------:R-:W-:Y:S01]  /*71a0*/  BSSY B0, `(.L_x_166) ;  /* 0x00000d1000007945 */ /* 0x000fe20003800000 */
[----:B------:R-:W-:Y:S01]  /*71b0*/  USHF.L.U32 UR6, UR6, UR5, URZ ;  /* 0x0000000506067299 */ /* 0x000fe2000800063f */
[----:B------:R-:W-:Y:S01]  /*71c0*/  IMAD.MOV.U32 R10, RZ, RZ, 0x1 ;  /* 0x00000001ff0a7424 */ /* 0x000fe200078e00ff */
[----:B------:R-:W-:Y:S01]  /*71d0*/  LOP3.LUT R9, R18, 0x2, RZ, 0xfc, !PT ;  /* 0x0000000212097812 */ /* 0x000fe200078efcff */
[----:B------:R-:W-:Y:S01]  /*71e0*/  IMAD.MOV.U32 R8, RZ, RZ, RZ ;  /* 0x000000ffff087224 */ /* 0x000fe200078e00ff */
[----:B------:R-:W-:Y:S01]  /*71f0*/  ULDC UR4, c[0x0][0x600] ;  /* 0x0001800000047ab9 */ /* 0x000fe20000000800 */
[----:B------:R-:W-:Y:S01]  /*7200*/  UMOV UR7, 0x1 ;  /* 0x0000000100077882 */ /* 0x000fe20000000000 */
[----:B------:R-:W-:-:S02]  /*7210*/  UIADD3 UR4, UR4, -0x1, URZ ;  /* 0xffffffff04047890 */ /* 0x000fc4000fffe03f */
[----:B------:R-:W-:Y:S02]  /*7220*/  USHF.L.U32 UR5, UR7, UR5, URZ ;  /* 0x0000000507057299 */ /* 0x000fe4000800063f */
[----:B------:R-:W-:Y:S01]  /*7230*/  ULOP3.LUT UR6, URZ, UR6, URZ, 0x33, !UPT ;  /* 0x000000063f067292 */ /* 0x000fe2000f8e333f */
[----:B------:R-:W-:Y:S01]  /*7240*/  ULDC.64 UR30, c[0x0][0x198] ;  /* 0x00006600001e7ab9 */ /* 0x000fe20000000a00 */
[----:B0-----:R-:W-:-:S05]  /*7250*/  VIADD R3, R3, 0x7f ;  /* 0x0000007f03037836 */ /* 0x001fca0000000000 */
[----:B------:R-:W-:-:S04]  /*7260*/  SHF.R.S32.HI R4, RZ, 0x1f, R3 ;  /* 0x0000001fff047819 */ /* 0x000fc80000011403 */
[----:B------:R-:W-:Y:S01]  /*7270*/  LEA.HI R4, R4, R3, RZ, 0x7 ;  /* 0x0000000304047211 */ /* 0x000fe200078f38ff */
[C---:B-1----:R-:W-:Y:S02]  /*7280*/  IMAD.SHL.U32 R12, R13.reuse, 0x40, RZ ;  /* 0x000000400d0c7824 */ /* 0x042fe400078e00ff */
[----:B------:R-:W-:Y:S01]  /*7290*/  IMAD.SHL.U32 R13, R13, 0x1000, RZ ;  /* 0x000010000d0d7824 */ /* 0x000fe200078e00ff */
[----:B------:R-:W-:Y:S01]  /*72a0*/  SHF.R.S32.HI R11, RZ, 0x7, R4 ;  /* 0x00000007ff0b7819 */ /* 0x000fe20000011404 */
[----:B------:R-:W-:Y:S01]  /*72b0*/  IMAD.MOV.U32 R3, RZ, RZ, 0x1 ;  /* 0x00000001ff037424 */ /* 0x000fe200078e00ff */
[----:B------:R-:W-:Y:S02]  /*72c0*/  LOP3.LUT R12, R12, 0x40, RZ, 0xc0, !PT ;  /* 0x000000400c0c7812 */ /* 0x000fe400078ec0ff */
[----:B------:R-:W-:Y:S01]  /*72d0*/  LOP3.LUT R13, R13, 0x1000, RZ, 0xc0, !PT ;  /* 0x000010000d0d7812 */ /* 0x000fe200078ec0ff */
[----:B------:R-:W-:-:S07]  /*72e0*/  VIADD R19, R11, 0x1 ;  /* 0x000000010b137836 */ /* 0x000fce0000000000 */
.L_x_177:
[----:B------:R-:W-:-:S03]  /*72f0*/  UMOV UR7, 0xffffffff ;  /* 0xffffffff00077882 */ /* 0x000fc60000000000 */
[----:B------:R-:W-:Y:S05]  /*7300*/  BRA.DIV UR7, `(.L_x_167) ;  /* 0x0000000e07b07947 */ /* 0x000fea000b800000 */
[----:B------:R-:W-:-:S13]  /*7310*/  ELECT P6, URZ, PT ;  /* 0x00000000003f782f */ /* 0x000fda00038c0000 */
.L_x_187:
[----:B------:R-:W0:Y:S01]  /*7320*/  LDC R4, c[0x0][0x28c] ;  /* 0x0000a300ff047b82 */ /* 0x000e220000000800 */
[----:B------:R-:W-:Y:S01]  /*7330*/  BSSY B1, `(.L_x_168) ;  /* 0x0000044000017945 */ /* 0x000fe20003800000 */
[----:B0-----:R-:W-:-:S13]  /*7340*/  ISETP.LT.OR P6, PT, R4, 0x1, !P6 ;  /* 0x000000010400780c */ /* 0x001fda00077c1670 */
[----:B------:R-:W-:Y:S05]  /*7350*/  @P6 BRA `(.L_x_169) ;  /* 0x0000000400046947 */ /* 0x000fea0003800000 */
[----:B------:R-:W-:Y:S02]  /*7360*/  IMAD.SHL.U32 R20, R20, 0x80, RZ ;  /* 0x0000008014147824 */ /* 0x000fe400078e00ff */
[----:B------:R-:W-:Y:S02]  /*7370*/  IMAD R21, R21, 0x80, R12 ;  /* 0x0000008015157824 */ /* 0x000fe400078e020c */
[----:B------:R-:W-:Y:S02]  /*7380*/  IMAD.MOV.U32 R22, RZ, RZ, RZ ;  /* 0x000000ffff167224 */ /* 0x000fe400078e00ff */
[----:B------:R-:W-:Y:S02]  /*7390*/  IMAD.MOV.U32 R4, RZ, RZ, R19 ;  /* 0x000000ffff047224 */ /* 0x000fe400078e0013 */
[----:B------:R-:W-:Y:S02]  /*73a0*/  IMAD.MOV.U32 R5, RZ, RZ, R3 ;  /* 0x000000ffff057224 */ /* 0x000fe400078e0003 */
[----:B------:R-:W-:-:S07]  /*73b0*/  IMAD.MOV.U32 R6, RZ, RZ, R8 ;  /* 0x000000ffff067224 */ /* 0x000fce00078e0008 */
.L_x_172:
[----:B------:R-:W0:Y:S01]  /*73c0*/  S2R R15, SR_CgaCtaId ;  /* 0x00000000000f7919 */ /* 0x000e220000008800 */
[----:B------:R-:W-:Y:S02]  /*73d0*/  MOV R14, 0x400 ;  /* 0x00000400000e7802 */ /* 0x000fe40000000f00 */
[----:B------:R-:W-:Y:S02]  /*73e0*/  ISETP.NE.AND P1, PT, R0, RZ, PT ;  /* 0x000000ff0000720c */ /* 0x000fe40003f25270 */
[----:B0-----:R-:W-:Y:S02]  /*73f0*/  LEA R25, R15, R14, 0x18 ;  /* 0x0000000e0f197211 */ /* 0x001fe400078ec0ff */
[----:B------:R-:W-:-:S09]  /*7400*/  SHF.L.U32 R14, R5, 0x1f, RZ ;  /* 0x0000001f050e7819 */ /* 0x000fd200000006ff */
[----:B------:R-:W0:Y:S01]  /*7410*/  @!P1 LDC R15, c[0x0][0x500] ;  /* 0x00014000ff0f9b82 */ /* 0x000e220000000800 */
[----:B------:R-:W-:-:S04]  /*7420*/  IMAD R23, R6, 0x8, R25 ;  /* 0x0000000806177824 */ /* 0x000fc800078e0219 */
[----:B------:R-:W1:Y:S02]  /*7430*/  SYNCS.PHASECHK.TRANS64.TRYWAIT P0, [R23+URZ+0x18], R14 ;  /* 0x0000180e170075a7 */ /* 0x000e64000800017f */
[----:B-1----:R-:W-:Y:S05]  /*7440*/  @!P0 BRA `(.L_x_170) ;  /* 0x0000000c00808947 */ /* 0x002fea0003800000 */
.L_x_188:
[----:B-1----:R-:W-:Y:S01]  /*7450*/  PRMT R14, R9, 0x9910, RZ ;  /* 0x00009910090e7816 */ /* 0x002fe200000000ff */
[----:B0-----:R0:W-:Y:S03]  /*7460*/  @!P1 SYNCS.ARRIVE.TRANS64 RZ, [R23+URZ], R15 ;  /* 0x0000000f17ff99a7 */ /* 0x0011e6000800003f */
[----:B------:R-:W-:-:S13]  /*7470*/  ISETP.NE.AND P0, PT, R14, 0x2, PT ;  /* 0x000000020e00780c */ /* 0x000fda0003f05270 */
[----:B0-----:R-:W-:Y:S05]  /*7480*/  @P0 BRA `(.L_x_171) ;  /* 0x0000000000040947 */ /* 0x001fea0003800000 */
[----:B------:R-:W-:Y:S01]  /*7490*/  BPT.TRAP 0x1 ;  /* 0x000000040000795c */ /* 0x000fe20000300000 */
.L_x_171:
[----:B------:R-:W-:Y:S01]  /*74a0*/  IMAD R14, R6, 0x8000, R25 ;  /* 0x00008000060e7824 */ /* 0x000fe200078e0219 */
[----:B------:R-:W-:Y:S01]  /*74b0*/  R2UR UR34, R22 ;  /* 0x00000000162272ca */ /* 0x000fe200000e0000 */
[----:B------:R-:W-:Y:S01]  /*74c0*/  VIADD R4, R4, 0xffffffff ;  /* 0xffffffff04047836 */ /* 0x000fe20000000000 */
[----:B------:R-:W-:Y:S01]  /*74d0*/  R2UR UR33, R23 ;  /* 0x00000000172172ca */ /* 0x000fe200000e0000 */
[----:B------:R-:W-:Y:S01]  /*74e0*/  UIADD3 UR14, UP0, UR30, 0xf0, URZ ;  /* 0x000000f01e0e7890 */ /* 0x000fe2000ff1e03f */
[----:B------:R-:W-:Y:S01]  /*74f0*/  R2UR UR24, R14 ;  /* 0x000000000e1872ca */ /* 0x000fe200000e0000 */
[----:B------:R-:W-:Y:S01]  /*7500*/  IMAD R14, R6, 0x4000, R13 ;  /* 0x00004000060e7824 */ /* 0x000fe200078e020d */
[----:B------:R-:W-:Y:S01]  /*7510*/  R2UR UR36, R7 ;  /* 0x00000000072472ca */ /* 0x000fe200000e0000 */
[----:B------:R-:W-:Y:S01]  /*7520*/  UIADD3 UR42, UP1, UR30, 0x1f0, URZ ;  /* 0x000001f01e2a7890 */ /* 0x000fe2000ff3e03f */
[----:B------:R-:W-:Y:S01]  /*7530*/  R2UR UR35, R20 ;  /* 0x00000000142372ca */ /* 0x000fe200000e0000 */
[----:B------:R-:W-:Y:S01]  /*7540*/  IMAD R14, R14, 0x2, R25 ;  /* 0x000000020e0e7824 */ /* 0x000fe200078e0219 */
[----:B------:R-:W-:Y:S01]  /*7550*/  R2UR UR19, R21 ;  /* 0x00000000151372ca */ /* 0x000fe200000e0000 */
[----:B------:R-:W-:Y:S01]  /*7560*/  UIADD3.X UR15, URZ, UR31, URZ, UP0, !UPT ;  /* 0x0000001f3f0f7290 */ /* 0x000fe200087fe43f */
[----:B------:R-:W-:Y:S01]  /*7570*/  ISETP.GT.AND P1, PT, R4, 0x1, PT ;  /* 0x000000010400780c */ /* 0x000fe20003f24270 */
[----:B------:R-:W-:Y:S01]  /*7580*/  UIADD3 UR26, UR34, 0x40, URZ ;  /* 0x00000040221a7890 */ /* 0x000fe2000fffe03f */
[----:B------:R-:W-:Y:S01]  /*7590*/  R2UR UR8, R14 ;  /* 0x000000000e0872ca */ /* 0x000fe200000e0000 */
[----:B------:R-:W-:Y:S01]  /*75a0*/  UIADD3.X UR43, URZ, UR31, URZ, UP1, !UPT ;  /* 0x0000001f3f2b7290 */ /* 0x000fe20008ffe43f */
[----:B------:R-:W-:Y:S01]  /*75b0*/  VIADD R6, R6, 0x1 ;  /* 0x0000000106067836 */ /* 0x000fe20000000000 */
[----:B------:R-:W-:Y:S01]  /*75c0*/  UIADD3 UR32, UR24, 0x100, URZ ;  /* 0x0000010018207890 */ /* 0x000fe2000fffe03f */
[----:B------:R-:W-:Y:S01]  /*75d0*/  VIADD R22, R22, 0x80 ;  /* 0x0000008016167836 */ /* 0x000fe20000000000 */
[----:B------:R-:W-:Y:S01]  /*75e0*/  UIADD3 UR24, UR24, 0x4100, URZ ;  /* 0x0000410018187890 */ /* 0x000fe2000fffe03f */
[----:B------:R-:W-:Y:S01]  /*75f0*/  UMOV UR22, 0x0 ;  /* 0x0000000000167882 */ /* 0x000fe20000000000 */
[----:B------:R-:W-:Y:S01]  /*7600*/  UMOV UR23, 0x10000000 ;  /* 0x1000000000177882 */ /* 0x000fe20000000000 */
[----:B------:R-:W-:Y:S01]  /*7610*/  ISETP.NE.AND P0, PT, R6, 0x3, PT ;  /* 0x000000030600780c */ /* 0x000fe20003f05270 */
[----:B------:R-:W-:Y:S01]  /*7620*/  UMOV UR25, UR33 ;  /* 0x0000002100197c82 */ /* 0x000fe20008000000 */
[----:B------:R-:W-:Y:S01]  /*7630*/  UMOV UR28, UR36 ;  /* 0x00000024001c7c82 */ /* 0x000fe20008000000 */
[----:B------:R-:W-:-:S02]  /*7640*/  UMOV UR27, UR35 ;  /* 0x00000023001b7c82 */ /* 0x000fc40008000000 */
[----:B------:R-:W-:Y:S01]  /*7650*/  UIADD3 UR16, UR8, 0x18100, URZ ;  /* 0x0001810008107890 */ /* 0x000fe2000fffe03f */
[----:B------:R0:W-:Y:S01]  /*7660*/  UTMALDG.3D [UR32], [UR14], desc[UR22] ;  /* 0x000016200e0075b4 */ /* 0x0001e20008011000 */
[----:B------:R-:W-:Y:S01]  /*7670*/  UIADD3 UR8, UR8, 0x1c100, URZ ;  /* 0x0001c10008087890 */ /* 0x000fe2000fffe03f */
[----:B------:R-:W-:Y:S01]  /*7680*/  SEL R14, RZ, 0x1, P0 ;  /* 0x00000001ff0e7807 */ /* 0x000fe20000000000 */
[----:B------:R-:W-:Y:S01]  /*7690*/  UMOV UR7, 0x30000 ;  /* 0x0003000000077882 */ /* 0x000fe20000000000 */
[----:B------:R-:W-:Y:S01]  /*76a0*/  UMOV UR17, UR33 ;  /* 0x0000002100117c82 */ /* 0x000fe20008000000 */
[----:B------:R-:W-:Y:S01]  /*76b0*/  UMOV UR18, UR34 ;  /* 0x0000002200127c82 */ /* 0x000fe20008000000 */
[----:B------:R-:W-:Y:S01]  /*76c0*/  UMOV UR20, UR36 ;  /* 0x0000002400147c82 */ /* 0x000fe20008000000 */
[----:B------:R-:W-:Y:S01]  /*76d0*/  UMOV UR9, UR33 ;  /* 0x0000002100097c82 */ /* 0x000fe20008000000 */
[----:B------:R-:W-:Y:S01]  /*76e0*/  UMOV UR11, UR19 ;  /* 0x00000013000b7c82 */ /* 0x000fe20008000000 */
[----:B------:R-:W-:Y:S01]  /*76f0*/  UMOV UR12, UR36 ;  /* 0x00000024000c7c82 */ /* 0x000fe20008000000 */
[----:B------:R0:W-:Y:S01]  /*7700*/  UTMALDG.3D [UR24], [UR14], desc[UR22] ;  /* 0x000016180e0075b4 */ /* 0x0001e20008011000 */
[----:B------:R-:W-:Y:S01]  /*7710*/  UMOV UR10, UR26 ;  /* 0x0000001a000a7c82 */ /* 0x000fe20008000000 */
[----:B------:R-:W-:-:S02]  /*7720*/  LOP3.LUT R5, R5, R14, RZ, 0x3c, !PT ;  /* 0x0000000e05057212 */ /* 0x000fc400078e3cff */
[----:B------:R-:W-:Y:S01]  /*7730*/  SEL R6, R6, RZ, P0 ;  /* 0x000000ff06067207 */ /* 0x000fe20000000000 */
[----:B------:R0:W-:Y:S01]  /*7740*/  UTMALDG.3D.MULTICAST [UR16], [UR42], UR7, desc[UR22] ;  /* 0x000016102a0073b4 */ /* 0x0001e20008011807 */
[----:B------:R0:W-:Y:S02]  /*7750*/  UTMALDG.3D.MULTICAST [UR8], [UR42], UR7, desc[UR22] ;  /* 0x000016082a0073b4 */ /* 0x0001e40008011807 */
[----:B0-----:R-:W-:Y:S05]  /*7760*/  @P1 BRA `(.L_x_172) ;  /* 0xfffffffc00141947 */ /* 0x001fea000383ffff */
.L_x_169:
[----:B------:R-:W-:Y:S05]  /*7770*/  BSYNC B1 ;  /* 0x0000000000017941 */ /* 0x000fea0003800000 */
.L_x_168:
[----:B------:R-:W-:Y:S01]  /*7780*/  LOP3.LUT P1, RZ, R10, 0xff, RZ, 0xc0, !PT ;  /* 0x000000ff0aff7812 */ /* 0x000fe2000782c0ff */
[C---:B------:R-:W-:Y:S01]  /*7790*/  IMAD.IADD R7, R11.reuse, 0x1, R8 ;  /* 0x000000010b077824 */ /* 0x040fe200078e0208 */
[----:B------:R-:W-:Y:S01]  /*77a0*/  ULDC.64 UR8, c[0x0][0x650] ;  /* 0x0001940000087ab9 */ /* 0x000fe20000000a00 */
[----:B------:R-:W-:Y:S01]  /*77b0*/  ISETP.GE.U32.AND P2, PT, R11, 0x3, PT ;  /* 0x000000030b00780c */ /* 0x000fe20003f46070 */
[----:B------:R-:W-:Y:S01]  /*77c0*/  BSSY B1, `(.L_x_173) ;  /* 0x000006c000017945 */ /* 0x000fe20003800000 */
[----:B------:R-:W-:Y:S01]  /*77d0*/  IMAD.MOV.U32 R20, RZ, RZ, -0x1 ;  /* 0xffffffffff147424 */ /* 0x000fe200078e00ff */
[----:B------:R-:W-:Y:S01]  /*77e0*/  ISETP.GT.U32.AND P0, PT, R7, 0x2, PT ;  /* 0x000000020700780c */ /* 0x000fe20003f04070 */
[----:B------:R-:W-:Y:S01]  /*77f0*/  IMAD.MOV.U32 R21, RZ, RZ, -0x1 ;  /* 0xffffffffff157424 */ /* 0x000fe200078e00ff */
[----:B------:R-:W-:Y:S02]  /*7800*/  PRMT R10, RZ, 0x7610, R10 ;  /* 0x00007610ff0a7816 */ /* 0x000fe4000000000a */
[----:B------:R-:W-:-:S03]  /*7810*/  ISETP.LT.U32.AND P0, PT, R11, 0x3, P0 ;  /* 0x000000030b00780c */ /* 0x000fc60000701070 */
[----:B------:R-:W0:Y:S01]  /*7820*/  @P1 S2R R5, SR_CgaCtaId ;  /* 0x0000000000051919 */ /* 0x000e220000008800 */
[----:B------:R-:W-:-:S04]  /*7830*/  @P1 MOV R4, 0x400 ;  /* 0x0000040000041802 */ /* 0x000fc80000000f00 */
[----:B0-----:R-:W-:Y:S01]  /*7840*/  @P1 LEA R6, R5, R4, 0x18 ;  /* 0x0000000405061211 */ /* 0x001fe200078ec0ff */
[----:B------:R-:W-:Y:S01]  /*7850*/  IMAD.WIDE.U32 R4, R7, -0x55555555, RZ ;  /* 0xaaaaaaab07047825 */ /* 0x000fe200078e00ff */
[----:B------:R-:W-:Y:S02]  /*7860*/  SEL R4, RZ, 0x1, !P0 ;  /* 0x00000001ff047807 */ /* 0x000fe40004000000 */
[----:B------:R0:W-:Y:S01]  /*7870*/  @P1 SYNCS.ARRIVE.TRANS64.A1T0 RZ, [R6+URZ+0x48], RZ ;  /* 0x000048ff06ff19a7 */ /* 0x0001e2000810003f */
[----:B------:R-:W-:Y:S02]  /*7880*/  IADD3 R16, P1, R16, UR38, RZ ;  /* 0x0000002610107c10 */ /* 0x000fe4000ff3e0ff */
[----:B------:R-:W-:Y:S02]  /*7890*/  LOP3.LUT R3, R3, R4, RZ, 0x3c, !PT ;  /* 0x0000000403037212 */ /* 0x000fe400078e3cff */
[----:B------:R-:W-:Y:S02]  /*78a0*/  IADD3.X R17, R17, UR41, RZ, P1, !PT ;  /* 0x0000002911117c10 */ /* 0x000fe40008ffe4ff */
[----:B------:R-:W-:-:S02]  /*78b0*/  ISETP.GE.U32.AND P0, PT, R16, UR8, PT ;  /* 0x0000000810007c0c */ /* 0x000fc4000bf06070 */
[----:B0-----:R-:W-:Y:S02]  /*78c0*/  SHF.R.U32.HI R6, RZ, 0x1, R5 ;  /* 0x00000001ff067819 */ /* 0x001fe40000011605 */
[----:B------:R-:W-:Y:S02]  /*78d0*/  ISETP.GE.U32.AND.EX P0, PT, R17, UR9, PT, P0 ;  /* 0x0000000911007c0c */ /* 0x000fe4000bf06100 */
[----:B------:R-:W-:Y:S01]  /*78e0*/  @P2 LOP3.LUT R3, R3, 0x1, R6, 0x78, !PT ;  /* 0x0000000103032812 */ /* 0x000fe200078e7806 */
[----:B------:R-:W-:Y:S01]  /*78f0*/  IMAD R8, R6, -0x3, R7 ;  /* 0xfffffffd06087824 */ /* 0x000fe200078e0207 */
[----:B------:R-:W-:Y:S01]  /*7900*/  PRMT R4, RZ, 0x7610, R4 ;  /* 0x00007610ff047816 */ /* 0x000fe20000000004 */
[----:B------:R-:W-:-:S08]  /*7910*/  IMAD.MOV.U32 R7, RZ, RZ, -0x1 ;  /* 0xffffffffff077424 */ /* 0x000fd000078e00ff */
[----:B------:R-:W-:Y:S05]  /*7920*/  @P0 BRA `(.L_x_174) ;  /* 0x0000000400540947 */ /* 0x000fea0003800000 */
[----:B------:R-:W0:Y:S01]  /*7930*/  S2R R15, SR_CTAID.X ;  /* 0x00000000000f7919 */ /* 0x000e220000002500 */
[----:B------:R-:W-:Y:S01]  /*7940*/  ULDC.64 UR8, c[0x0][0x628] ;  /* 0x00018a0000087ab9 */ /* 0x000fe20000000a00 */
[----:B------:R-:W-:Y:S01]  /*7950*/  ULDC UR10, c[0x0][0x630] ;  /* 0x00018c00000a7ab9 */ /* 0x000fe20000000800 */
[----:B------:R-:W-:Y:S01]  /*7960*/  ISETP.NE.U32.AND P0, PT, RZ, UR8, PT ;  /* 0x00000008ff007c0c */ /* 0x000fe2000bf05070 */
[----:B------:R-:W1:Y:S01]  /*7970*/  S2R R20, SR_CTAID.Y ;  /* 0x0000000000147919 */ /* 0x000e620000002600 */
[----:B------:R-:W-:Y:S01]  /*7980*/  ULDC UR11, c[0x0][0x150] ;  /* 0x00005400000b7ab9 */ /* 0x000fe20000000800 */
[----:B------:R-:W-:Y:S01]  /*7990*/  IMAD.MOV.U32 R4, RZ, RZ, R16 ;  /* 0x000000ffff047224 */ /* 0x000fe200078e0010 */
[----:B------:R-:W-:Y:S01]  /*79a0*/  ISETP.NE.AND.EX P0, PT, RZ, UR9, PT, P0 ;  /* 0x00000009ff007c0c */ /* 0x000fe2000bf05300 */
[----:B------:R-:W-:Y:S01]  /*79b0*/  IMAD.MOV.U32 R5, RZ, RZ, R17 ;  /* 0x000000ffff057224 */ /* 0x000fe200078e0011 */
[----:B0-----:R-:W-:-:S11]  /*79c0*/  I2FP.F32.U32 R22, R15 ;  /* 0x0000000f00167245 */ /* 0x001fd60000201000 */
[----:B------:R-:W-:Y:S05]  /*79d0*/  @!P0 BRA `(.L_x_175) ;  /* 0x0000000000288947 */ /* 0x000fea0003800000 */
[----:B------:R-:W-:Y:S02]  /*79e0*/  ULDC UR7, c[0x0][0x634] ;  /* 0x00018d0000077ab9 */ /* 0x000fe40000000800 */
[----:B------:R-:W-:-:S05]  /*79f0*/  IADD3 R5, P0, R16, UR7, RZ ;  /* 0x0000000710057c10 */ /* 0x000fca000ff1e0ff */
[----:B------:R-:W-:-:S04]  /*7a00*/  IMAD.X R21, RZ, RZ, R17, P0 ;  /* 0x000000ffff157224 */ /* 0x000fc800000e0611 */
[----:B------:R-:W-:-:S04]  /*7a10*/  IMAD.WIDE.U32 R6, R21, UR8, RZ ;  /* 0x0000000815067c25 */ /* 0x000fc8000f8e00ff */
[----:B------:R-:W-:-:S04]  /*7a20*/  IMAD.WIDE.U32 R6, P0, R5, UR9, R6 ;  /* 0x0000000905067c25 */ /* 0x000fc8000f800006 */
[----:B------:R-:W-:-:S04]  /*7a30*/  IMAD.WIDE.U32 R4, R5, UR8, RZ ;  /* 0x0000000805047c25 */ /* 0x000fc8000f8e00ff */
[----:B------:R-:W-:Y:S01]  /*7a40*/  IMAD.MOV.U32 R4, RZ, RZ, R7 ;  /* 0x000000ffff047224 */ /* 0x000fe200078e0007 */
[----:B------:R-:W-:Y:S01]  /*7a50*/  IADD3 RZ, P1, R5, R6, RZ ;  /* 0x0000000605ff7210 */ /* 0x000fe20007f3e0ff */
[----:B------:R-:W-:-:S04]  /*7a60*/  IMAD.X R5, RZ, RZ, RZ, P0 ;  /* 0x000000ffff057224 */ /* 0x000fc800000e06ff */
[----:B------:R-:W-:-:S08]  /*7a70*/  IMAD.WIDE.U32.X R4, R21, UR9, R4, P1 ;  /* 0x0000000915047c25 */ /* 0x000fd000088e0404 */
.L_x_175:
[--C-:B------:R-:W-:Y:S01]  /*7a80*/  SHF.R.U64 R14, R4, UR10, R5.reuse ;  /* 0x0000000a040e7c19 */ /* 0x100fe20008001205 */
[----:B------:R-:W-:Y:S01]  /*7a90*/  FMUL R22, R22, UR11 ;  /* 0x0000000b16167c20 */ /* 0x000fe20008400000 */
[----:B------:R-:W-:Y:S01]  /*7aa0*/  SHF.R.U32.HI R4, RZ, UR10, R5 ;  /* 0x0000000aff047c19 */ /* 0x000fe20008011605 */
[----:B------:R-:W0:Y:S01]  /*7ab0*/  LDC R6, c[0x0][0x144] ;  /* 0x00005100ff067b82 */ /* 0x000e220000000800 */
[----:B------:R-:W-:Y:S01]  /*7ac0*/  IADD3 R5, P0, RZ, -R14, RZ ;  /* 0x8000000eff057210 */ /* 0x000fe20007f1e0ff */
[----:B------:R-:W-:Y:S01]  /*7ad0*/  ULDC UR7, c[0x0][0x154] ;  /* 0x0000550000077ab9 */ /* 0x000fe20000000800 */
[----:B-1----:R-:W-:Y:S01]  /*7ae0*/  I2FP.F32.U32 R7, R20 ;  /* 0x0000001400077245 */ /* 0x002fe20000201000 */
[----:B------:R-:W1:Y:S01]  /*7af0*/  F2I.U32.TRUNC.NTZ R22, R22 ;  /* 0x0000001600167305 */ /* 0x000e62000020f000 */
[----:B------:R-:W-:Y:S01]  /*7b00*/  ULDC.64 UR8, c[0x0][0x620] ;  /* 0x0001880000087ab9 */ /* 0x000fe20000000a00 */
[----:B------:R-:W-:Y:S01]  /*7b10*/  IMAD.X R4, RZ, RZ, ~R4, P0 ;  /* 0x000000ffff047224 */ /* 0x000fe200000e0e04 */
[----:B------:R-:W-:Y:S01]  /*7b20*/  ISETP.NE.AND P2, PT, R2, 0x1, PT ;  /* 0x000000010200780c */ /* 0x000fe20003f45270 */
[----:B------:R-:W-:Y:S01]  /*7b30*/  FMUL R23, R7, UR7 ;  /* 0x0000000707177c20 */ /* 0x000fe20008400000 */
[----:B------:R-:W2:Y:S01]  /*7b40*/  LDC R25, c[0x0][0x148] ;  /* 0x00005200ff197b82 */ /* 0x000ea20000000800 */
[----:B------:R-:W-:Y:S01]  /*7b50*/  IMAD R4, R4, UR8, RZ ;  /* 0x0000000804047c24 */ /* 0x000fe2000f8e02ff */
[----:B------:R-:W-:-:S03]  /*7b60*/  ULDC UR7, c[0x0][0x618] ;  /* 0x0001860000077ab9 */ /* 0x000fc60000000800 */
[----:B------:R-:W3:Y:S01]  /*7b70*/  F2I.U32.TRUNC.NTZ R23, R23 ;  /* 0x0000001700177305 */ /* 0x000ee2000020f000 */
[C---:B------:R-:W-:Y:S02]  /*7b80*/  IMAD R7, R5.reuse, UR9, R4 ;  /* 0x0000000905077c24 */ /* 0x040fe4000f8e0204 */
[----:B------:R-:W-:Y:S01]  /*7b90*/  IMAD.WIDE.U32 R4, R5, UR8, R16 ;  /* 0x0000000805047c25 */ /* 0x000fe2000f8e0010 */
[----:B------:R-:W-:Y:S02]  /*7ba0*/  ULDC.64 UR8, c[0x0][0x640] ;  /* 0x0001900000087ab9 */ /* 0x000fe40000000a00 */
[----:B------:R-:W-:Y:S01]  /*7bb0*/  ISETP.NE.U32.AND P0, PT, RZ, UR8, PT ;  /* 0x00000008ff007c0c */ /* 0x000fe2000bf05070 */
[----:B------:R-:W-:Y:S02]  /*7bc0*/  IMAD.IADD R5, R5, 0x1, R7 ;  /* 0x0000000105057824 */ /* 0x000fe400078e0207 */
[----:B-1----:R-:W-:Y:S01]  /*7bd0*/  IMAD.MOV R22, RZ, RZ, -R22 ;  /* 0x000000ffff167224 */ /* 0x002fe200078e0a16 */
[----:B------:R-:W-:-:S02]  /*7be0*/  ISETP.NE.AND.EX P0, PT, RZ, UR9, PT, P0 ;  /* 0x00000009ff007c0c */ /* 0x000fc4000bf05300 */
[----:B------:R-:W-:Y:S01]  /*7bf0*/  SHF.R.U64 R21, R4, UR7, R5 ;  /* 0x0000000704157c19 */ /* 0x000fe20008001205 */
[----:B0-----:R-:W-:Y:S01]  /*7c00*/  IMAD R15, R6, R22, R15 ;  /* 0x00000016060f7224 */ /* 0x001fe200078e020f */
[----:B------:R-:W-:Y:S01]  /*7c10*/  SHF.R.U32.HI R4, RZ, UR7, R5 ;  /* 0x00000007ff047c19 */ /* 0x000fe20008011605 */
[----:B------:R-:W-:Y:S01]  /*7c20*/  ULDC UR7, c[0x0][0x608] ;  /* 0x0001820000077ab9 */ /* 0x000fe20000000800 */
[----:B---3--:R-:W-:Y:S02]  /*7c30*/  IMAD.MOV R6, RZ, RZ, -R23 ;  /* 0x000000ffff067224 */ /* 0x008fe400078e0a17 */
[--C-:B------:R-:W-:Y:S02]  /*7c40*/  SHF.R.U64 R22, R21, UR7, R4.reuse ;  /* 0x0000000715167c19 */ /* 0x100fe40008001204 */
[----:B------:R-:W-:Y:S01]  /*7c50*/  SHF.R.U32.HI R5, RZ, UR7, R4 ;  /* 0x00000007ff057c19 */ /* 0x000fe20008011604 */
[----:B------:R-:W-:Y:S01]  /*7c60*/  ULDC UR7, c[0x0][0x658] ;  /* 0x0001960000077ab9 */ /* 0x000fe20000000800 */
[----:B--2---:R-:W-:-:S02]  /*7c70*/  @P2 IMAD R15, R25, R6, R20 ;  /* 0x00000006190f2224 */ /* 0x004fc400078e0214 */
[--C-:B------:R-:W-:Y:S02]  /*7c80*/  SHF.R.U64 R20, R22, UR7, R5.reuse ;  /* 0x0000000716147c19 */ /* 0x100fe40008001205 */
[----:B------:R-:W-:-:S03]  /*7c90*/  SHF.R.U32.HI R23, RZ, UR7, R5 ;  /* 0x00000007ff177c19 */ /* 0x000fc60008011605 */
[----:B------:R-:W-:Y:S02]  /*7ca0*/  IMAD.MOV.U32 R6, RZ, RZ, R20 ;  /* 0x000000ffff067224 */ /* 0x000fe400078e0014 */
[----:B------:R-:W-:Y:S01]  /*7cb0*/  IMAD.MOV.U32 R5, RZ, RZ, R23 ;  /* 0x000000ffff057224 */ /* 0x000fe200078e0017 */
[----:B------:R-:W-:Y:S06]  /*7cc0*/  @!P0 BRA `(.L_x_176) ;  /* 0x00000000002c8947 */ /* 0x000fec0003800000 */
        /* <DEDUP_REMOVED lines=9> */
[----:B------:R-:W-:-:S04]  /*7d60*/  IMAD.WIDE.U32.X R4, R23, UR9, R4, P1 ;  /* 0x0000000917047c25 */ /* 0x000fc800088e0404 */
[----:B------:R-:W-:-:S07]  /*7d70*/  IMAD.MOV.U32 R6, RZ, RZ, R4 ;  /* 0x000000ffff067224 */ /* 0x000fce00078e0004 */
.L_x_176:
[----:B------:R-:W-:Y:S01]  /*7d80*/  ULDC UR7, c[0x0][0x648] ;  /* 0x0001920000077ab9 */ /* 0x000fe20000000800 */
[----:B------:R-:W-:Y:S01]  /*7d90*/  LOP3.LUT R4, R22, UR6, RZ, 0xc0, !PT ;  /* 0x0000000616047c12 */ /* 0x000fe2000f8ec0ff */
[----:B------:R-:W-:Y:S01]  /*7da0*/  ULDC UR8, c[0x0][0x610] ;  /* 0x0001840000087ab9 */ /* 0x000fe20000000800 */
[----:B------:R-:W-:Y:S01]  /*7db0*/  SHF.R.U64 R5, R6, UR7, R5 ;  /* 0x0000000706057c19 */ /* 0x000fe20008001205 */
[----:B------:R-:W-:Y:S01]  /*7dc0*/  ULDC UR7, c[0x0][0x638] ;  /* 0x00018e0000077ab9 */ /* 0x000fe20000000800 */
[----:B------:R-:W-:-:S03]  /*7dd0*/  LOP3.LUT R21, R21, UR4, RZ, 0xc0, !PT ;  /* 0x0000000415157c12 */ /* 0x000fc6000f8ec0ff */
[----:B------:R-:W-:Y:S02]  /*7de0*/  IMAD.MOV R7, RZ, RZ, -R5 ;  /* 0x000000ffff077224 */ /* 0x000fe400078e0a05 */
[----:B------:R-:W-:Y:S02]  /*7df0*/  IMAD R4, R5, UR5, R4 ;  /* 0x0000000505047c24 */ /* 0x000fe4000f8e0204 */
[----:B------:R-:W-:Y:S01]  /*7e00*/  IMAD R20, R7, UR7, R20 ;  /* 0x0000000707147c24 */ /* 0x000fe2000f8e0214 */
[----:B------:R-:W-:Y:S01]  /*7e10*/  ULDC UR7, c[0x0][0x600] ;  /* 0x0001800000077ab9 */ /* 0x000fe20000000800 */
[----:B------:R-:W-:Y:S02]  /*7e20*/  IMAD R15, R4, UR8, R15 ;  /* 0x00000008040f7c24 */ /* 0x000fe4000f8e020f */
[----:B------:R-:W-:Y:S02]  /*7e30*/  IMAD R20, R20, UR7, R21 ;  /* 0x0000000714147c24 */ /* 0x000fe4000f8e0215 */
[----:B------:R-:W-:-:S02]  /*7e40*/  IMAD.MOV.U32 R4, RZ, RZ, 0x1 ;  /* 0x00000001ff047424 */ /* 0x000fc400078e00ff */
[----:B------:R-:W-:Y:S01]  /*7e50*/  IMAD.MOV.U32 R7, RZ, RZ, R14 ;  /* 0x000000ffff077224 */ /* 0x000fe200078e000e */
[----:B------:R-:W-:Y:S02]  /*7e60*/  SEL R21, R20, R15, !P2 ;  /* 0x0000000f14157207 */ /* 0x000fe40005000000 */
[----:B------:R-:W-:-:S07]  /*7e70*/  SEL R20, R15, R20, !P2 ;  /* 0x000000140f147207 */ /* 0x000fce0005000000 */
.L_x_174:
[----:B------:R-:W-:Y:S05]  /*7e80*/  BSYNC B1 ;  /* 0x0000000000017941 */ /* 0x000fea0003800000 */
.L_x_173:
[----:B------:R-:W-:-:S13]  /*7e90*/  LOP3.LUT P0, RZ, R4, 0xff, RZ, 0xc0, !PT ;  /* 0x000000ff04ff7812 */ /* 0x000fda000780c0ff */
[----:B------:R-:W-:Y:S05]  /*7ea0*/  @P0 BRA `(.L_x_177) ;  /* 0xfffffff400100947 */ /* 0x000fea000383ffff */
[----:B------:R-:W-:Y:S05]  /*7eb0*/  BSYNC B0 ;  /* 0x0000000000007941 */ /* 0x000fea0003800000 */
.L_x_166:
[----:B------:R-:W-:-:S03]  /*7ec0*/  UMOV UR7, 0xffffffff ;  /* 0xffffffff00077882 */ /* 0x000fc60000000000 */
[----:B------:R-:W-:Y:S05]  /*7ed0*/  BRA.DIV UR7, `(.L_x_178) ;  /* 0x0000000207f07947 */ /* 0x000fea000b800000 */
[----:B------:R-:W-:-:S13]  /*7ee0*/  ELECT P6, URZ, PT ;  /* 0x00000000003f782f */ /* 0x000fda00038c0000 */
.L_x_191:
[----:B------:R-:W-:Y:S04]  /*7ef0*/  BSSY B0, `(.L_x_179) ;  /* 0x0000022000007945 */ /* 0x000fe80003800000 */
[----:B------:R-:W-:Y:S05]  /*7f00*/  @!P6 BRA `(.L_x_180) ;  /* 0x000000000080e947 */ /* 0x000fea0003800000 */
[----:B------:R-:W-:-:S04]  /*7f10*/  LOP3.LUT R18, R18, 0x2, RZ, 0xfc, !PT ;  /* 0x0000000212127812 */ /* 0x000fc800078efcff */
[----:B------:R-:W-:-:S13]  /*7f20*/  ISETP.NE.AND P0, PT, R18, 0x3, PT ;  /* 0x000000031200780c */ /* 0x000fda0003f05270 */
[----:B------:R-:W-:Y:S05]  /*7f30*/  @!P0 BRA `(.L_x_181) ;  /* 0x0000000000048947 */ /* 0x000fea0003800000 */
[----:B------:R-:W-:Y:S01]  /*7f40*/  BPT.TRAP 0x1 ;  /* 0x000000040000795c */ /* 0x000fe20000300000 */
.L_x_181:
[----:B------:R-:W0:Y:S01]  /*7f50*/  S2R R5, SR_CgaCtaId ;  /* 0x0000000000057919 */ /* 0x000e220000008800 */
[----:B------:R-:W-:Y:S02]  /*7f60*/  MOV R0, 0x400 ;  /* 0x0000040000007802 */ /* 0x000fe40000000f00 */
[----:B------:R-:W-:Y:S02]  /*7f70*/  SHF.L.U32 R2, R3, 0x1f, RZ ;  /* 0x0000001f03027819 */ /* 0x000fe400000006ff */
[----:B0-----:R-:W-:-:S05]  /*7f80*/  LEA R5, R5, R0, 0x18 ;  /* 0x0000000005057211 */ /* 0x001fca00078ec0ff */
[----:B------:R-:W-:-:S04]  /*7f90*/  VIADD R5, R5, 0x18 ;  /* 0x0000001805057836 */ /* 0x000fc80000000000 */
[C---:B------:R-:W-:Y:S02]  /*7fa0*/  IMAD R7, R8.reuse, 0x8, R5 ;  /* 0x0000000808077824 */ /* 0x040fe400078e0205 */
[----:B------:R-:W-:Y:S02]  /*7fb0*/  VIADD R8, R8, 0x1 ;  /* 0x0000000108087836 */ /* 0x000fe40000000000 */
[----:B------:R-:W0:Y:S03]  /*7fc0*/  SYNCS.PHASECHK.TRANS64.TRYWAIT P0, [R7+URZ], R2 ;  /* 0x00000002070075a7 */ /* 0x000e26000800017f */
[----:B------:R-:W-:-:S04]  /*7fd0*/  ISETP.NE.AND P1, PT, R8, 0x3, PT ;  /* 0x000000030800780c */ /* 0x000fc80003f25270 */
[----:B------:R-:W-:Y:S02]  /*7fe0*/  SEL R0, RZ, 0x1, P1 ;  /* 0x00000001ff007807 */ /* 0x000fe40000800000 */
[----:B------:R-:W-:Y:S02]  /*7ff0*/  SEL R8, R8, RZ, P1 ;  /* 0x000000ff08087207 */ /* 0x000fe40000800000 */
[----:B------:R-:W-:-:S03]  /*8000*/  LOP3.LUT R9, R3, R0, RZ, 0x3c, !PT ;  /* 0x0000000003097212 */ /* 0x000fc600078e3cff */
[----:B------:R-:W-:Y:S01]  /*8010*/  IMAD R4, R8, 0x8, R5 ;  /* 0x0000000808047824 */ /* 0x000fe200078e0205 */
[----:B------:R-:W-:Y:S01]  /*8020*/  SHF.L.U32 R3, R9, 0x1f, RZ ;  /* 0x0000001f09037819 */ /* 0x000fe200000006ff */
[----:B0-----:R-:W-:Y:S06]  /*8030*/  @!P0 BRA `(.L_x_182) ;  /* 0x0000000000b88947 */ /* 0x001fec0003800000 */
.L_x_192:
[----:B------:R-:W1:Y:S01]  /*8040*/  SYNCS.PHASECHK.TRANS64.TRYWAIT P0, [R4+URZ], R3 ;  /* 0x00000003040075a7 */ /* 0x000e62000800017f */
[----:B------:R-:W-:-:S05]  /*8050*/  VIADD R0, R8, 0x1 ;  /* 0x0000000108007836 */ /* 0x000fca0000000000 */
[----:B------:R-:W-:-:S04]  /*8060*/  ISETP.NE.AND P1, PT, R0, 0x3, PT ;  /* 0x000000030000780c */ /* 0x000fc80003f25270 */
[----:B0-----:R-:W-:Y:S02]  /*8070*/  SEL R2, RZ, 0x1, P1 ;  /* 0x00000001ff027807 */ /* 0x001fe40000800000 */
[----:B------:R-:W-:Y:S02]  /*8080*/  SEL R0, R0, RZ, P1 ;  /* 0x000000ff00007207 */ /* 0x000fe40000800000 */
[----:B------:R-:W-:Y:S01]  /*8090*/  LOP3.LUT R2, R9, R2, RZ, 0x3c, !PT ;  /* 0x0000000209027212 */ /* 0x000fe200078e3cff */
[----:B-1----:R-:W-:Y:S06]  /*80a0*/  @!P0 BRA `(.L_x_183) ;  /* 0x0000000000b08947 */ /* 0x002fec0003800000 */
.L_x_193:
[----:B------:R-:W-:Y:S01]  /*80b0*/  IMAD R5, R0, 0x8, R5 ;  /* 0x0000000800057824 */ /* 0x000fe200078e0205 */
[----:B------:R-:W-:-:S07]  /*80c0*/  SHF.L.U32 R0, R2, 0x1f, RZ ;  /* 0x0000001f02007819 */ /* 0x000fce00000006ff */
.L_x_184:
[----:B-1----:R1:W2:Y:S02]  /*80d0*/  SYNCS.PHASECHK.TRANS64.TRYWAIT P0, [R5+URZ], R0 ;  /* 0x00000000050075a7 */ /* 0x0022a4000800017f */
[----:B--2---:R-:W-:Y:S05]  /*80e0*/  @!P0 NANOSLEEP.SYNCS 0x989680 ;  /* 0x009896800000895d */ /* 0x004fea0003900000 */
[----:B------:R-:W2:Y:S02]  /*80f0*/  @!P0 SYNCS.PHASECHK.TRANS64 P0, [R5+URZ], R0 ;  /* 0x00000000050085a7 */ /* 0x000ea4000800007f */
[----:B--2---:R-:W-:Y:S05]  /*8100*/  @!P0 BRA `(.L_x_184) ;  /* 0xfffffffc00f08947 */ /* 0x004fea000383ffff */
.L_x_180:
[----:B------:R-:W-:Y:S05]  /*8110*/  BSYNC B0 ;  /* 0x0000000000007941 */ /* 0x000fea0003800000 */
.L_x_179:
[----:B------:R-:W-:Y:S05]  /*8120*/  EXIT ;  /* 0x000000000000794d */ /* 0x000fea0003800000 */
.L_x_21:
[----:B-1----:R1:W2:Y:S02]  /*8130*/  SYNCS.PHASECHK.TRANS64.TRYWAIT P1, [R3+URZ], R0 ;  /* 0x00000000030075a7 */ /* 0x0022a4000802017f */
[----:B--2---:R-:W-:Y:S05]  /*8140*/  @!P1 NANOSLEEP.SYNCS 0x989680 ;  /* 0x009896800000995d */ /* 0x004fea0003900000 */
[----:B------:R-:W2:Y:S02]  /*8150*/  @!P1 SYNCS.PHASECHK.TRANS64 P1, [R3+URZ], R0 ;  /* 0x00000000030095a7 */ /* 0x000ea4000802007f */
[----:B--2---:R-:W-:Y:S05]  /*8160*/  @!P1 BRA `(.L_x_21) ;  /* 0xfffffffc00f09947 */ /* 0x004fea000383ffff */
[----:B------:R-:W-:Y:S05]  /*8170*/  BRA `(.L_x_20) ;  /* 0xffffff9400847947 */ /* 0x000fea000383ffff */
.L_x_26:
[----:B-1----:R1:W2:Y:S02]  /*8180*/  SYNCS.PHASECHK.TRANS64.TRYWAIT P1, [R5+URZ], R4 ;  /* 0x00000004050075a7 */ /* 0x0022a4000802017f */
[----:B--2---:R-:W-:Y:S05]  /*8190*/  @!P1 NANOSLEEP.SYNCS 0x989680 ;  /* 0x009896800000995d */ /* 0x004fea0003900000 */
[----:B------:R-:W2:Y:S02]  /*81a0*/  @!P1 SYNCS.PHASECHK.TRANS64 P1, [R5+URZ], R4 ;  /* 0x00000004050095a7 */ /* 0x000ea4000802007f */
[----:B--2---:R-:W-:Y:S05]  /*81b0*/  @!P1 BRA `(.L_x_26) ;  /* 0xfffffffc00f09947 */ /* 0x004fea000383ffff */
[----:B------:R-:W-:Y:S05]  /*81c0*/  BRA `(.L_x_25) ;  /* 0xffffff9800d07947 */ /* 0x000fea000383ffff */
.L_x_167:
[----:B------:R-:W-:Y:S01]  /*81d0*/  BSSY B1, `(.L_x_185) ;  /* 0x0000006000017945 */ /* 0x000fe20003800000 */
[----:B------:R-:W-:-:S07]  /*81e0*/  IMAD.MOV.U32 R15, RZ, RZ, -0x1 ;  /* 0xffffffffff0f7424 */ /* 0x000fce00078e00ff */
[----:B------:R-:W-:Y:S05]  /*81f0*/  WARPSYNC.COLLECTIVE R15, `(.L_x_186) ;  /* 0x000000000f0c7348 */ /* 0x000fea0003c00000 */
[----:B------:R-:W-:Y:S02]  /*8200*/  ELECT P6, UR62, PT ;  /* 0x00000000003e782f */ /* 0x000fe400038c0000 */
[----:B------:R-:W-:Y:S01]  /*8210*/  MOV R14, UR62 ;  /* 0x0000003e000e7c02 */ /* 0x000fe20008000f00 */
[----:B------:R-:W-:Y:S10]  /*8220*/  ENDCOLLECTIVE ;  /* 0x000000000000791b */ /* 0x000ff40003800000 */
.L_x_186:
[----:B------:R-:W-:Y:S05]  /*8230*/  BSYNC B1 ;  /* 0x0000000000017941 */ /* 0x000fea0003800000 */
.L_x_185:
[----:B------:R-:W-:Y:S05]  /*8240*/  BRA `(.L_x_187) ;  /* 0xfffffff000347947 */ /* 0x000fea000383ffff */
.L_x_170:
[----:B-1----:R1:W2:Y:S02]  /*8250*/  SYNCS.PHASECHK.TRANS64.TRYWAIT P0, [R23+URZ+0x18], R14 ;  /* 0x0000180e170075a7 */ /* 0x0022a4000800017f */
[----:B--2---:R-:W-:Y:S05]  /*8260*/  @!P0 NANOSLEEP.SYNCS 0x989680 ;  /* 0x009896800000895d */ /* 0x004fea0003900000 */
[----:B------:R-:W2:Y:S02]  /*8270*/  @!P0 SYNCS.PHASECHK.TRANS64 P0, [R23+URZ+0x18], R14 ;  /* 0x0000180e170085a7 */ /* 0x000ea4000800007f */
[----:B--2---:R-:W-:Y:S05]  /*8280*/  @!P0 BRA `(.L_x_170) ;  /* 0xfffffffc00f08947 */ /* 0x004fea000383ffff */
[----:B------:R-:W-:Y:S05]  /*8290*/  BRA `(.L_x_188) ;  /* 0xfffffff0006c7947 */ /* 0x000fea000383ffff */
.L_x_178:
[----:B------:R-:W-:Y:S01]  /*82a0*/  BSSY B0, `(.L_x_189) ;  /* 0x0000006000007945 */ /* 0x000fe20003800000 */
[----:B------:R-:W-:-:S07]  /*82b0*/  IMAD.MOV.U32 R15, RZ, RZ, -0x1 ;  /* 0xffffffffff0f7424 */ /* 0x000fce00078e00ff */
[----:B------:R-:W-:Y:S05]  /*82c0*/  WARPSYNC.COLLECTIVE R15, `(.L_x_190) ;  /* 0x000000000f0c7348 */ /* 0x000fea0003c00000 */
[----:B------:R-:W-:Y:S02]  /*82d0*/  ELECT P6, UR62, PT ;  /* 0x00000000003e782f */ /* 0x000fe400038c0000 */
[----:B------:R-:W-:Y:S01]  /*82e0*/  MOV R14, UR62 ;  /* 0x0000003e000e7c02 */ /* 0x000fe20008000f00 */
[----:B------:R-:W-:Y:S10]  /*82f0*/  ENDCOLLECTIVE ;  /* 0x000000000000791b */ /* 0x000ff40003800000 */
.L_x_190:
[----:B------:R-:W-:Y:S05]  /*8300*/  BSYNC B0 ;  /* 0x0000000000007941 */ /* 0x000fea0003800000 */
.L_x_189:
[----:B------:R-:W-:Y:S05]  /*8310*/  BRA `(.L_x_191) ;  /* 0xfffffff800f47947 */ /* 0x000fea000383ffff */
.L_x_182:
[----:B0-----:R0:W1:Y:S02]  /*8320*/  SYNCS.PHASECHK.TRANS64.TRYWAIT P0, [R7+URZ], R2 ;  /* 0x00000002070075a7 */ /* 0x001064000800017f */
[----:B-1----:R-:W-:Y:S05]  /*8330*/  @!P0 NANOSLEEP.SYNCS 0x989680 ;  /* 0x009896800000895d */ /* 0x002fea0003900000 */
[----:B------:R-:W1:Y:S02]  /*8340*/  @!P0 SYNCS.PHASECHK.TRANS64 P0, [R7+URZ], R2 ;  /* 0x00000002070085a7 */ /* 0x000e64000800007f */
[----:B-1----:R-:W-:Y:S05]  /*8350*/  @!P0 BRA `(.L_x_182) ;  /* 0xfffffffc00f08947 */ /* 0x002fea000383ffff */
[----:B------:R-:W-:Y:S05]  /*8360*/  BRA `(.L_x_192) ;  /* 0xfffffffc00347947 */ /* 0x000fea000383ffff */
.L_x_183:
[----:B0-----:R0:W1:Y:S02]  /*8370*/  SYNCS.PHASECHK.TRANS64.TRYWAIT P0, [R4+URZ], R3 ;  /* 0x00000003040075a7 */ /* 0x001064000800017f */
[----:B-1----:R-:W-:Y:S05]  /*8380*/  @!P0 NANOSLEEP.SYNCS 0x989680 ;  /* 0x009896800000895d */ /* 0x002fea0003900000 */
[----:B------:R-:W1:Y:S02]  /*8390*/  @!P0 SYNCS.PHASECHK.TRANS64 P0, [R4+URZ], R3 ;  /* 0x00000003040085a7 */ /* 0x000e64000800007f */
[----:B-1----:R-:W-:Y:S05]  /*83a0*/  @!P0 BRA `(.L_x_183) ;  /* 0xfffffffc00f08947 */ /* 0x002fea000383ffff */
[----:B------:R-:W-:Y:S05]  /*83b0*/  BRA `(.L_x_193) ;  /* 0xfffffffc003c7947 */ /* 0x000fea000383ffff */
.L_x_194:
[----:B------:R-:W-:-:S00]  /*83c0*/  BRA `(.L_x_194) ;  /* 0xfffffffc00fc7947 */ /* 0x000fc0000383ffff */
[----:B------:R-:W-:-:S00]  /*83d0*/  NOP ;  /* 0x0000000000007918 */ /* 0x000fc00000000000 */
        /* <DEDUP_REMOVED lines=10> */
.L_x_195:


//--------------------- .nv.global.init           --------------------------
	.section	.nv.global.init,"aw",@progbits
.nv.global.init:
	.type		$str$22,@object
	.size		$str$22,($str$23 - $str$22)
$str$22:
        /*0000*/ 	.byte	0x6b, 0x5f, 0x74, 0x69, 0x6c, 0x65, 0x5f, 0x63, 0x6f, 0x75, 0x6e, 0x74, 0x20, 0x3e, 0x3d, 0x20
        /*0010*/ 	.byte	0x31, 0x00
	.type		$str$23,@object
	.size		$str$23,(__unnamed_1 - $str$23)
$str$23:
        /*0012*/ 	.byte	0x2f, 0x74, 0x6d, 0x70, 0x2f, 0x63, 0x75, 0x74, 0x6c, 0x61, 0x73, 0x73, 0x5f, 0x73, 0x77, 0x65
        /*0022*/ 	.byte	0x65, 0x70, 0x5f, 0x73, 0x72, 0x63, 0x2f, 0x69, 0x6e, 0x63, 0x6c, 0x75, 0x64, 0x65, 0x2f, 0x63
        /*0032*/ 	.byte	0x75, 0x74, 0x6c, 0x61, 0x73, 0x73, 0x2f, 0x67, 0x65, 0x6d, 0x6d, 0x2f, 0x63, 0x6f, 0x6c, 0x6c
        /*0042*/ 	.byte	0x65, 0x63, 0x74, 0x69, 0x76, 0x65, 0x2f, 0x73, 0x6d, 0x39, 0x30, 0x5f, 0x6d, 0x6d, 0x61, 0x5f
        /*0052*/ 	.byte	0x74, 0x6d, 0x61, 0x5f, 0x67, 0x6d, 0x6d, 0x61, 0x5f, 0x73, 0x73, 0x5f, 0x77, 0x61, 0x72, 0x70
        /*0062*/ 	.byte	0x73, 0x70, 0x65, 0x63, 0x69, 0x61, 0x6c, 0x69, 0x7a, 0x65, 0x64, 0x2e, 0x68, 0x70, 0x70, 0x00
	.type		__unnamed_1,@object
	.size		__unnamed_1,(.L_0 - __unnamed_1)
__unnamed_1:
        /*0072*/ 	.byte	0x76, 0x6f, 0x69, 0x64, 0x20, 0x63, 0x75, 0x74, 0x6c, 0x61, 0x73, 0x73, 0x3a, 0x3a, 0x67, 0x65
        /* <DEDUP_REMOVED lines=181> */
.L_0:


//--------------------- .nv.shared._ZN7cutlass13device_kernelINS_4gemm6kernel13GemmUniversalIN4cute5tupleIJiiiiEEENS1_10collective13CollectiveMmaINS1_34MainloopSm90TmaGmmaWarpSpecializedILi3ENS5_IJNS4_1CILi2EEENSA_ILi1EEESC_EEENS1_35KernelTmaWarpSpecializedCooperativeEEENS5_IJNSA_ILi128EEESG_SG_EEENS_10bfloat16_tENS5_IJlSC_lEEESI_SJ_NS4_8TiledMMAINS4_8MMA_AtomIJNS4_4SM904GMMA28MMA_64x128x16_F32BF16BF16_SSILNSN_5MajorE0ELSP_0ELNSN_7ScaleInE1ELSQ_1EEEEEENS4_6LayoutISD_NS5_IJSC_NSA_ILi0EEESU_EEEEENS5_IJNS4_10UnderscoreESX_SX_EEEEENS4_13SM90_TMA_LOADENS4_14ComposedLayoutINS4_7SwizzleILi3ELi4ELi3EEENS4_18smem_ptr_flag_bitsILi16EEENST_INS5_IJNSA_ILi8EEENSA_ILi64EEEEEENS5_IJS17_SC_EEEEEEEvNS4_8identityENS4_23SM90_TMA_LOAD_MULTICASTES1B_vS1C_EENS_8epilogue10collective6detail29Sm90TmaWarpSpecializedAdapterINS1G_15DefaultEpilogueISI_SJ_SJ_NS1F_6thread17LinearCombinationISI_Li1EffLNS1K_9ScaleType4KindE0ELNS_15FloatRoundStyleE2ESI_EENS1_15EpilogueDefaultEEEEEvvEEEEvNT_6ParamsE --------------------------
	.section	.nv.shared._ZN7cutlass13device_kernelINS_4gemm6kernel13GemmUniversalIN4cute5tupleIJiiiiEEENS1_10collective13CollectiveMmaINS1_34MainloopSm90TmaGmmaWarpSpecializedILi3ENS5_IJNS4_1CILi2EEENSA_ILi1EEESC_EEENS1_35KernelTmaWarpSpecializedCooperativeEEENS5_IJNSA_ILi128EEESG_SG_EEENS_10bfloat16_tENS5_IJlSC_lEEESI_SJ_NS4_8TiledMMAINS4_8MMA_AtomIJNS4_4SM904GMMA28MMA_64x128x16_F32BF16BF16_SSILNSN_5MajorE0ELSP_0ELNSN_7ScaleInE1ELSQ_1EEEEEENS4_6LayoutISD_NS5_IJSC_NSA_ILi0EEESU_EEEEENS5_IJNS4_10UnderscoreESX_SX_EEEEENS4_13SM90_TMA_LOADENS4_14ComposedLayoutINS4_7SwizzleILi3ELi4ELi3EEENS4_18smem_ptr_flag_bitsILi16EEENST_INS5_IJNSA_ILi8EEENSA_ILi64EEEEEENS5_IJS17_SC_EEEEEEEvNS4_8identityENS4_23SM90_TMA_LOAD_MULTICASTES1B_vS1C_EENS_8epilogue10collective6detail29Sm90TmaWarpSpecializedAdapterINS1G_15DefaultEpilogueISI_SJ_SJ_NS1F_6thread17LinearCombinationISI_Li1EffLNS1K_9ScaleType4KindE0ELNS_15FloatRoundStyleE2ESI_EENS1_15EpilogueDefaultEEEEEvvEEEEvNT_6ParamsE,"aw",@nobits
	.sectionflags	@""
	.align	16
	.zero		1024


//--------------------- .nv.shared.reserved.0     --------------------------
	.section	.nv.shared.reserved.0,"aw",@nobits
	.weak		__nv_reservedSMEM_offset_0_alias
	.size		__nv_reservedSMEM_offset_0_alias, 0, 0
	.other		__nv_reservedSMEM_offset_0_alias,@"STO_CUDA_RESERVED_SHARED STV_DEFAULT"
__nv_reservedSMEM_offset_0_alias:
	.zero		0


//--------------------- .nv.global                --------------------------
	.section	.nv.global,"aw",@nobits
.nv.global:
	.type		_ZN40_INTERNAL_7e5ef8f1_4_k_cu_0859e4bf_273624cute1_E,@object
	.size		_ZN40_INTERNAL_7e5ef8f1_4_k_cu_0859e4bf_273624cute1_E,(_ZN40_INTERNAL_7e5ef8f1_4_k_cu_0859e4bf_273624cuda3std3__45__cpo6cbeginE - _ZN40_INTERNAL_7e5ef8f1_4_k_cu_0859e4bf_273624cute1_E)
_ZN40_INTERNAL_7e5ef8f1_4_k_cu_0859e4bf_273624cute1_E:
	.zero		1
	.type		_ZN40_INTERNAL_7e5ef8f1_4_k_cu_0859e4bf_273624cuda3std3__45__cpo6cbeginE,@object
	.size		_ZN40_INTERNAL_7e5ef8f1_4_k_cu_0859e4bf_273624cuda3std3__45__cpo6cbeginE,(_ZN40_INTERNAL_7e5ef8f1_4_k_cu_0859e4bf_273624cuda3std3__48in_placeE - _ZN40_INTERNAL_7e5ef8f1_4_k_cu_0859e4bf_273624cuda3std3__45__cpo6cbeginE)
_ZN40_INTERNAL_7e5ef8f1_4_k_cu_0859e4bf_273624cuda3std3__45__cpo6cbeginE:
	.zero		1
	.type		_ZN40_INTERNAL_7e5ef8f1_4_k_cu_0859e4bf_273624cuda3std3__48in_placeE,@object
	.size		_ZN40_INTERNAL_7e5ef8f1_4_k_cu_0859e4bf_273624cuda3std3__48in_placeE,(_ZN40_INTERNAL_7e5ef8f1_4_k_cu_0859e4bf_273624cuda3std6ranges3__45__cpo9iter_moveE - _ZN40_INTERNAL_7e5ef8f1_4_k_cu_0859e4bf_273624cuda3std3__48in_placeE)
_ZN40_INTERNAL_7e5ef8f1_4_k_cu_0859e4bf_273624cuda3std3__48in_placeE:
	.zero		1
	.type		_ZN40_INTERNAL_7e5ef8f1_4_k_cu_0859e4bf_273624cuda3std6ranges3__45__cpo9iter_moveE,@object
	.size		_ZN40_INTERNAL_7e5ef8f1_4_k_cu_0859e4bf_273624cuda3std6ranges3__45__cpo9iter_moveE,(_ZN40_INTERNAL_7e5ef8f1_4_k_cu_0859e4bf_273624cuda3std3__45__cpo5beginE - _ZN40_INTERNAL_7e5ef8f1_4_k_cu_0859e4bf_273624cuda3std6ranges3__45__cpo9iter_moveE)
_ZN40_INTERNAL_7e5ef8f1_4_k_cu_0859e4bf_273624cuda3std6ranges3__45__cpo9iter_moveE:
	.zero		1
	.type		_ZN40_INTERNAL_7e5ef8f1_4_k_cu_0859e4bf_273624cuda3std3__45__cpo5beginE,@object
	.size		_ZN40_INTERNAL_7e5ef8f1_4_k_cu_0859e4bf_273624cuda3std3__45__cpo5beginE,(_ZN40_INTERNAL_7e5ef8f1_4_k_cu_0859e4bf_273624cuda3std3__442_GLOBAL__N__7e5ef8f1_4_k_cu_0859e4bf_273626ignoreE - _ZN40_INTERNAL_7e5ef8f1_4_k_cu_0859e4bf_273624cuda3std3__45__cpo5beginE)
_ZN40_INTERNAL_7e5ef8f1_4_k_cu_0859e4bf_273624cuda3std3__45__cpo5beginE:
	.zero		1
	.type		_ZN40_INTERNAL_7e5ef8f1_4_k_cu_0859e4bf_273624cuda3std3__442_GLOBAL__N__7e5ef8f1_4_k_cu_0859e4bf_273626ignoreE,@object
	.size		_ZN40_INTERNAL_7e5ef8f1_4_k_cu_0859e4bf_273624cuda3std3__442_GLOBAL__N__7e5ef8f1_4_k_cu_0859e4bf_273626ignoreE,(_ZN40_INTERNAL_7e5ef8f1_4_k_cu_0859e4bf_273624cute7productE - _ZN40_INTERNAL_7e5ef8f1_4_k_cu_0859e4bf_273624cuda3std3__442_GLOBAL__N__7e5ef8f1_4_k_cu_0859e4bf_273626ignoreE)
_ZN40_INTERNAL_7e5ef8f1_4_k_cu_0859e4bf_273624cuda3std3__442_GLOBAL__N__7e5ef8f1_4_k_cu_0859e4bf_273626ignoreE:
	.zero		1
	.type		_ZN40_INTERNAL_7e5ef8f1_4_k_cu_0859e4bf_273624cute7productE,@object
	.size		_ZN40_INTERNAL_7e5ef8f1_4_k_cu_0859e4bf_273624cute7productE,(_ZN40_INTERNAL_7e5ef8f1_4_k_cu_0859e4bf_273624cuda3std3__45__cpo3endE - _ZN40_INTERNAL_7e5ef8f1_4_k_cu_0859e4bf_273624cute7productE)
_ZN40_INTERNAL_7e5ef8f1_4_k_cu_0859e4bf_273624cute7productE:
	.zero		1
	.type		_ZN40_INTERNAL_7e5ef8f1_4_k_cu_0859e4bf_273624cuda3std3__45__cpo3endE,@object
	.size		_ZN40_INTERNAL_7e5ef8f1_4_k_cu_0859e4bf_273624cuda3std3__45__cpo3endE,(_ZN40_INTERNAL_7e5ef8f1_4_k_cu_0859e4bf_273624cuda3std3__419piecewise_constructE - _ZN40_INTERNAL_7e5ef8f1_4_k_cu_0859e4bf_273624cuda3std3__45__cpo3endE)
_ZN40_INTERNAL_7e5ef8f1_4_k_cu_0859e4bf_273624cuda3std3__45__cpo3endE:
	.zero		1
	.type		_ZN40_INTERNAL_7e5ef8f1_4_k_cu_0859e4bf_273624cuda3std3__419piecewise_constructE,@object
	.size		_ZN40_INTERNAL_7e5ef8f1_4_k_cu_0859e4bf_273624cuda3std3__419piecewise_constructE,(_ZN40_INTERNAL_7e5ef8f1_4_k_cu_0859e4bf_273624cuda3std3__45__cpo4cendE - _ZN40_INTERNAL_7e5ef8f1_4_k_cu_0859e4bf_273624cuda3std3__419piecewise_constructE)
_ZN40_INTERNAL_7e5ef8f1_4_k_cu_0859e4bf_273624cuda3std3__419piecewise_constructE:
	.zero		1
	.type		_ZN40_INTERNAL_7e5ef8f1_4_k_cu_0859e4bf_273624cuda3std3__45__cpo4cendE,@object
	.size		_ZN40_INTERNAL_7e5ef8f1_4_k_cu_0859e4bf_273624cuda3std3__45__cpo4cendE,(_ZN40_INTERNAL_7e5ef8f1_4_k_cu_0859e4bf_273624cuda3std6ranges3__45__cpo4swapE - _ZN40_INTERNAL_7e5ef8f1_4_k_cu_0859e4bf_273624cuda3std3__45__cpo4cendE)
_ZN40_INTERNAL_7e5ef8f1_4_k_cu_0859e4bf_273624cuda3std3__45__cpo4cendE:
	.zero		1
	.type		_ZN40_INTERNAL_7e5ef8f1_4_k_cu_0859e4bf_273624cuda3std6ranges3__45__cpo4swapE,@object
	.size		_ZN40_INTERNAL_7e5ef8f1_4_k_cu_0859e4bf_273624cuda3std6ranges3__45__cpo4swapE,(.L_8 - _ZN40_INTERNAL_7e5ef8f1_4_k_cu_0859e4bf_273624cuda3std6ranges3__45__cpo4swapE)
_ZN40_INTERNAL_7e5ef8f1_4_k_cu_0859e4bf_273624cuda3std6ranges3__45__cpo4swapE:
	.zero		1
.L_8:


//--------------------- .nv.constant0._ZN7cutlass13device_kernelINS_4gemm6kernel13GemmUniversalIN4cute5tupleIJiiiiEEENS1_10collective13CollectiveMmaINS1_34MainloopSm90TmaGmmaWarpSpecializedILi3ENS5_IJNS4_1CILi2EEENSA_ILi1EEESC_EEENS1_35KernelTmaWarpSpecializedCooperativeEEENS5_IJNSA_ILi128EEESG_SG_EEENS_10bfloat16_tENS5_IJlSC_lEEESI_SJ_NS4_8TiledMMAINS4_8MMA_AtomIJNS4_4SM904GMMA28MMA_64x128x16_F32BF16BF16_SSILNSN_5MajorE0ELSP_0ELNSN_7ScaleInE1ELSQ_1EEEEEENS4_6LayoutISD_NS5_IJSC_NSA_ILi0EEESU_EEEEENS5_IJNS4_10UnderscoreESX_SX_EEEEENS4_13SM90_TMA_LOADENS4_14ComposedLayoutINS4_7SwizzleILi3ELi4ELi3EEENS4_18smem_ptr_flag_bitsILi16EEENST_INS5_IJNSA_ILi8EEENSA_ILi64EEEEEENS5_IJS17_SC_EEEEEEEvNS4_8identityENS4_23SM90_TMA_LOAD_MULTICASTES1B_vS1C_EENS_8epilogue10collective6detail29Sm90TmaWarpSpecializedAdapterINS1G_15DefaultEpilogueISI_SJ_SJ_NS1F_6thread17LinearCombinationISI_Li1EffLNS1K_9ScaleType4KindE0ELNS_15FloatRoundStyleE2ESI_EENS1_15EpilogueDefaultEEEEEvvEEEEvNT_6ParamsE --------------------------
	.section	.nv.constant0._ZN7cutlass13device_kernelINS_4gemm6kernel13GemmUniversalIN4cute5tupleIJiiiiEEENS1_10collective13CollectiveMmaINS1_34MainloopSm90TmaGmmaWarpSpecializedILi3ENS5_IJNS4_1CILi2EEENSA_ILi1EEESC_EEENS1_35KernelTmaWarpSpecializedCooperativeEEENS5_IJNSA_ILi128EEESG_SG_EEENS_10bfloat16_tENS5_IJlSC_lEEESI_SJ_NS4_8TiledMMAINS4_8MMA_AtomIJNS4_4SM904GMMA28MMA_64x128x16_F32BF16BF16_SSILNSN_5MajorE0ELSP_0ELNSN_7ScaleInE1ELSQ_1EEEEEENS4_6LayoutISD_NS5_IJSC_NSA_ILi0EEESU_EEEEENS5_IJNS4_10UnderscoreESX_SX_EEEEENS4_13SM90_TMA_LOADENS4_14ComposedLayoutINS4_7SwizzleILi3ELi4ELi3EEENS4_18smem_ptr_flag_bitsILi16EEENST_INS5_IJNSA_ILi8EEENSA_ILi64EEEEEENS5_IJS17_SC_EEEEEEEvNS4_8identityENS4_23SM90_TMA_LOAD_MULTICASTES1B_vS1C_EENS_8epilogue10collective6detail29Sm90TmaWarpSpecializedAdapterINS1G_15DefaultEpilogueISI_SJ_SJ_NS1F_6thread17LinearCombinationISI_Li1EffLNS1K_9ScaleType4KindE0ELNS_15FloatRoundStyleE2ESI_EENS1_15EpilogueDefaultEEEEEvvEEEEvNT_6ParamsE,"a",@progbits
	.sectionflags	@""
	.align	4
.nv.constant0._ZN7cutlass13device_kernelINS_4gemm6kernel13GemmUniversalIN4cute5tupleIJiiiiEEENS1_10collective13CollectiveMmaINS1_34MainloopSm90TmaGmmaWarpSpecializedILi3ENS5_IJNS4_1CILi2EEENSA_ILi1EEESC_EEENS1_35KernelTmaWarpSpecializedCooperativeEEENS5_IJNSA_ILi128EEESG_SG_EEENS_10bfloat16_tENS5_IJlSC_lEEESI_SJ_NS4_8TiledMMAINS4_8MMA_AtomIJNS4_4SM904GMMA28MMA_64x128x16_F32BF16BF16_SSILNSN_5MajorE0ELSP_0ELNSN_7ScaleInE1ELSQ_1EEEEEENS4_6LayoutISD_NS5_IJSC_NSA_ILi0EEESU_EEEEENS5_IJNS4_10UnderscoreESX_SX_EEEEENS4_13SM90_TMA_LOADENS4_14ComposedLayoutINS4_7SwizzleILi3ELi4ELi3EEENS4_18smem_ptr_flag_bitsILi16EEENST_INS5_IJNSA_ILi8EEENSA_ILi64EEEEEENS5_IJS17_SC_EEEEEEEvNS4_8identityENS4_23SM90_TMA_LOAD_MULTICASTES1B_vS1C_EENS_8epilogue10collective6detail29Sm90TmaWarpSpecializedAdapterINS1G_15DefaultEpilogueISI_SJ_SJ_NS1F_6thread17LinearCombinationISI_Li1EffLNS1K_9ScaleType4KindE0ELNS_15FloatRoundStyleE2ESI_EENS1_15EpilogueDefaultEEEEEvvEEEEvNT_6ParamsE:
	.zero		1664


//--------------------- SYMBOLS --------------------------

	.type		.nv.reservedSmem.offset0,@object
	.size		.nv.reservedSmem.offset0,0x4
	.type		__assertfail,@function
